//
// Generated by NVIDIA NVVM Compiler
//
// Compiler Build ID: CL-36424714
// Cuda compilation tools, release 13.0, V13.0.88
// Based on NVVM 20.0.0
//

.version 9.0
.target sm_100
.address_size 64

	// .globl	_Z11expand_polyPfS_ii
.func  (.param .b64 func_retval0) __internal_accurate_pow
(
	.param .b64 __internal_accurate_pow_param_0,
	.param .b64 __internal_accurate_pow_param_1
)
;

.visible .entry _Z11expand_polyPfS_ii(
	.param .u64 .ptr .align 1 _Z11expand_polyPfS_ii_param_0,
	.param .u64 .ptr .align 1 _Z11expand_polyPfS_ii_param_1,
	.param .u32 _Z11expand_polyPfS_ii_param_2,
	.param .u32 _Z11expand_polyPfS_ii_param_3
)
{
	.reg .pred 	%p<45>;
	.reg .b32 	%r<66>;
	.reg .b32 	%f<17>;
	.reg .b64 	%rd<22>;
	.reg .b64 	%fd<62>;

	ld.param.u64 	%rd9, [_Z11expand_polyPfS_ii_param_0];
	ld.param.u64 	%rd10, [_Z11expand_polyPfS_ii_param_1];
	ld.param.u32 	%r12, [_Z11expand_polyPfS_ii_param_2];
	ld.param.u32 	%r11, [_Z11expand_polyPfS_ii_param_3];
	cvta.to.global.u64 	%rd1, %rd10;
	mov.u32 	%r13, %tid.x;
	mov.u32 	%r14, %ctaid.x;
	mov.u32 	%r15, %ntid.x;
	mad.lo.s32 	%r1, %r14, %r15, %r13;
	setp.ge.s32 	%p4, %r1, %r12;
	@%p4 bra 	$L__BB0_30;
	cvta.to.global.u64 	%rd11, %rd9;
	setp.lt.s32 	%p5, %r11, 1;
	mul.wide.s32 	%rd12, %r1, 4;
	add.s64 	%rd2, %rd11, %rd12;
	mov.f32 	%f16, 0f00000000;
	@%p5 bra 	$L__BB0_29;
	ld.global.f32 	%f1, [%rd2];
	cvt.f64.f32 	%fd1, %f1;
	{
	.reg .b32 %temp; 
	mov.b64 	{%temp, %r2}, %fd1;
	}
	abs.f64 	%fd2, %fd1;
	setp.eq.s32 	%p6, %r11, 1;
	mov.f64 	%fd59, 0d0000000000000000;
	mov.b32 	%r65, 0;
	@%p6 bra 	$L__BB0_20;
	and.b32  	%r65, %r11, 2147483646;
	add.s64 	%rd21, %rd1, 4;
	mov.f32 	%f16, 0f00000000;
	mov.b32 	%r64, 0;
	mov.f64 	%fd54, 0d0000000000000000;
$L__BB0_4:
	setp.neu.f32 	%p7, %f1, 0f00000000;
	setp.lt.s32 	%p8, %r2, 0;
	ld.global.f32 	%f3, [%rd21+-4];
	{
	.reg .b32 %temp; 
	mov.b64 	{%temp, %r5}, %fd54;
	}
	shr.u32 	%r18, %r5, 20;
	and.b32  	%r19, %r18, 2047;
	add.s32 	%r20, %r19, -1012;
	mov.b64 	%rd13, %fd54;
	shl.b64 	%rd14, %rd13, %r20;
	setp.eq.s64 	%p9, %rd14, -9223372036854775808;
	{ // callseq 0, 0
	.param .b64 param0;
	st.param.f64 	[param0], %fd2;
	.param .b64 param1;
	st.param.f64 	[param1], %fd54;
	.param .b64 retval0;
	call.uni (retval0), 
	__internal_accurate_pow, 
	(
	param0, 
	param1
	);
	ld.param.f64 	%fd29, [retval0];
	} // callseq 0
	and.pred  	%p1, %p8, %p9;
	neg.f64 	%fd31, %fd29;
	selp.f64 	%fd56, %fd31, %fd29, %p1;
	@%p7 bra 	$L__BB0_6;
	setp.eq.s64 	%p10, %rd14, -9223372036854775808;
	selp.b32 	%r21, %r2, 0, %p10;
	setp.lt.s32 	%p11, %r5, 0;
	or.b32  	%r22, %r21, 2146435072;
	selp.b32 	%r23, %r22, %r21, %p11;
	mov.b32 	%r24, 0;
	mov.b64 	%fd56, {%r24, %r23};
$L__BB0_6:
	add.f64 	%fd32, %fd54, %fd1;
	{
	.reg .b32 %temp; 
	mov.b64 	{%temp, %r25}, %fd32;
	}
	and.b32  	%r26, %r25, 2146435072;
	setp.ne.s32 	%p12, %r26, 2146435072;
	@%p12 bra 	$L__BB0_11;
	setp.num.f32 	%p13, %f1, %f1;
	@%p13 bra 	$L__BB0_9;
	add.rn.f64 	%fd56, %fd1, %fd54;
	bra.uni 	$L__BB0_11;
$L__BB0_9:
	setp.neu.f64 	%p14, %fd2, 0d7FF0000000000000;
	@%p14 bra 	$L__BB0_11;
	setp.lt.s32 	%p15, %r5, 0;
	selp.b32 	%r27, 0, 2146435072, %p15;
	and.b32  	%r28, %r5, 2147483647;
	setp.ne.s32 	%p16, %r28, 1071644672;
	or.b32  	%r29, %r27, -2147483648;
	selp.b32 	%r30, %r29, %r27, %p16;
	selp.b32 	%r31, %r30, %r27, %p1;
	mov.b32 	%r32, 0;
	mov.b64 	%fd56, {%r32, %r31};
$L__BB0_11:
	setp.eq.f32 	%p17, %f1, 0f3F800000;
	setp.neu.f32 	%p18, %f1, 0f00000000;
	setp.lt.s32 	%p19, %r2, 0;
	setp.eq.s32 	%p20, %r64, 0;
	selp.f64 	%fd33, 0d3FF0000000000000, %fd56, %p17;
	selp.f64 	%fd34, 0d3FF0000000000000, %fd33, %p20;
	cvt.f64.f32 	%fd35, %f3;
	cvt.f64.f32 	%fd36, %f16;
	fma.rn.f64 	%fd37, %fd34, %fd35, %fd36;
	cvt.rn.f32.f64 	%f4, %fd37;
	ld.global.f32 	%f5, [%rd21];
	add.s32 	%r6, %r64, 1;
	cvt.rn.f64.u32 	%fd10, %r6;
	{
	.reg .b32 %temp; 
	mov.b64 	{%temp, %r7}, %fd10;
	}
	shr.u32 	%r33, %r7, 20;
	and.b32  	%r34, %r33, 2047;
	add.s32 	%r35, %r34, -1012;
	mov.b64 	%rd15, %fd10;
	shl.b64 	%rd16, %rd15, %r35;
	setp.eq.s64 	%p21, %rd16, -9223372036854775808;
	{ // callseq 1, 0
	.param .b64 param0;
	st.param.f64 	[param0], %fd2;
	.param .b64 param1;
	st.param.f64 	[param1], %fd10;
	.param .b64 retval0;
	call.uni (retval0), 
	__internal_accurate_pow, 
	(
	param0, 
	param1
	);
	ld.param.f64 	%fd38, [retval0];
	} // callseq 1
	and.pred  	%p2, %p19, %p21;
	neg.f64 	%fd40, %fd38;
	selp.f64 	%fd58, %fd40, %fd38, %p2;
	@%p18 bra 	$L__BB0_13;
	selp.b32 	%r36, %r2, 0, %p21;
	setp.lt.s32 	%p23, %r7, 0;
	or.b32  	%r37, %r36, 2146435072;
	selp.b32 	%r38, %r37, %r36, %p23;
	mov.b32 	%r39, 0;
	mov.b64 	%fd58, {%r39, %r38};
$L__BB0_13:
	add.f64 	%fd41, %fd10, %fd1;
	{
	.reg .b32 %temp; 
	mov.b64 	{%temp, %r40}, %fd41;
	}
	and.b32  	%r41, %r40, 2146435072;
	setp.ne.s32 	%p24, %r41, 2146435072;
	@%p24 bra 	$L__BB0_18;
	setp.nan.f32 	%p25, %f1, %f1;
	@%p25 bra 	$L__BB0_17;
	setp.neu.f64 	%p26, %fd2, 0d7FF0000000000000;
	@%p26 bra 	$L__BB0_18;
	setp.lt.s32 	%p27, %r7, 0;
	selp.b32 	%r42, 0, 2146435072, %p27;
	and.b32  	%r43, %r7, 2147483647;
	setp.ne.s32 	%p28, %r43, 1071644672;
	or.b32  	%r44, %r42, -2147483648;
	selp.b32 	%r45, %r44, %r42, %p28;
	selp.b32 	%r46, %r45, %r42, %p2;
	mov.b32 	%r47, 0;
	mov.b64 	%fd58, {%r47, %r46};
	bra.uni 	$L__BB0_18;
$L__BB0_17:
	add.rn.f64 	%fd58, %fd1, %fd10;
$L__BB0_18:
	setp.eq.f32 	%p29, %f1, 0f3F800000;
	selp.f64 	%fd42, 0d3FF0000000000000, %fd58, %p29;
	cvt.f64.f32 	%fd43, %f5;
	cvt.f64.f32 	%fd44, %f4;
	fma.rn.f64 	%fd45, %fd42, %fd43, %fd44;
	cvt.rn.f32.f64 	%f16, %fd45;
	add.f64 	%fd54, %fd54, 0d4000000000000000;
	add.s64 	%rd21, %rd21, 8;
	add.s32 	%r64, %r6, 1;
	setp.ne.s32 	%p30, %r64, %r65;
	@%p30 bra 	$L__BB0_4;
	cvt.f64.f32 	%fd59, %f16;
$L__BB0_20:
	and.b32  	%r48, %r11, 1;
	setp.eq.b32 	%p31, %r48, 1;
	not.pred 	%p32, %p31;
	@%p32 bra 	$L__BB0_29;
	setp.neu.f32 	%p33, %f1, 0f00000000;
	setp.lt.s32 	%p34, %r2, 0;
	mul.wide.u32 	%rd17, %r65, 4;
	add.s64 	%rd18, %rd1, %rd17;
	ld.global.f32 	%f8, [%rd18];
	cvt.rn.f64.u32 	%fd20, %r65;
	{
	.reg .b32 %temp; 
	mov.b64 	{%temp, %r10}, %fd20;
	}
	shr.u32 	%r49, %r10, 20;
	and.b32  	%r50, %r49, 2047;
	add.s32 	%r51, %r50, -1012;
	mov.b64 	%rd19, %fd20;
	shl.b64 	%rd20, %rd19, %r51;
	setp.eq.s64 	%p35, %rd20, -9223372036854775808;
	{ // callseq 2, 0
	.param .b64 param0;
	st.param.f64 	[param0], %fd2;
	.param .b64 param1;
	st.param.f64 	[param1], %fd20;
	.param .b64 retval0;
	call.uni (retval0), 
	__internal_accurate_pow, 
	(
	param0, 
	param1
	);
	ld.param.f64 	%fd46, [retval0];
	} // callseq 2
	and.pred  	%p3, %p34, %p35;
	neg.f64 	%fd48, %fd46;
	selp.f64 	%fd61, %fd48, %fd46, %p3;
	@%p33 bra 	$L__BB0_23;
	setp.eq.s64 	%p36, %rd20, -9223372036854775808;
	selp.b32 	%r52, %r2, 0, %p36;
	setp.lt.s32 	%p37, %r10, 0;
	or.b32  	%r53, %r52, 2146435072;
	selp.b32 	%r54, %r53, %r52, %p37;
	mov.b32 	%r55, 0;
	mov.b64 	%fd61, {%r55, %r54};
$L__BB0_23:
	add.f64 	%fd49, %fd20, %fd1;
	{
	.reg .b32 %temp; 
	mov.b64 	{%temp, %r56}, %fd49;
	}
	and.b32  	%r57, %r56, 2146435072;
	setp.ne.s32 	%p38, %r57, 2146435072;
	@%p38 bra 	$L__BB0_28;
	setp.nan.f32 	%p39, %f1, %f1;
	@%p39 bra 	$L__BB0_27;
	setp.neu.f64 	%p40, %fd2, 0d7FF0000000000000;
	@%p40 bra 	$L__BB0_28;
	setp.lt.s32 	%p41, %r10, 0;
	selp.b32 	%r58, 0, 2146435072, %p41;
	and.b32  	%r59, %r10, 2147483647;
	setp.ne.s32 	%p42, %r59, 1071644672;
	or.b32  	%r60, %r58, -2147483648;
	selp.b32 	%r61, %r60, %r58, %p42;
	selp.b32 	%r62, %r61, %r58, %p3;
	mov.b32 	%r63, 0;
	mov.b64 	%fd61, {%r63, %r62};
	bra.uni 	$L__BB0_28;
$L__BB0_27:
	add.rn.f64 	%fd61, %fd1, %fd20;
$L__BB0_28:
	setp.eq.f32 	%p43, %f1, 0f3F800000;
	setp.eq.s32 	%p44, %r65, 0;
	selp.f64 	%fd50, 0d3FF0000000000000, %fd61, %p43;
	selp.f64 	%fd51, 0d3FF0000000000000, %fd50, %p44;
	cvt.f64.f32 	%fd52, %f8;
	fma.rn.f64 	%fd53, %fd51, %fd52, %fd59;
	cvt.rn.f32.f64 	%f16, %fd53;
$L__BB0_29:
	st.global.f32 	[%rd2], %f16;
$L__BB0_30:
	ret;

}
.func  (.param .b64 func_retval0) __internal_accurate_pow(
	.param .b64 __internal_accurate_pow_param_0,
	.param .b64 __internal_accurate_pow_param_1
)
{
	.reg .pred 	%p<8>;
	.reg .b32 	%r<49>;
	.reg .b32 	%f<3>;
	.reg .b64 	%fd<109>;

	ld.param.f64 	%fd10, [__internal_accurate_pow_param_0];
	ld.param.f64 	%fd11, [__internal_accurate_pow_param_1];
	{
	.reg .b32 %temp; 
	mov.b64 	{%temp, %r46}, %fd10;
	}
	{
	.reg .b32 %temp; 
	mov.b64 	{%r45, %temp}, %fd10;
	}
	shr.u32 	%r47, %r46, 20;
	setp.gt.u32 	%p1, %r46, 1048575;
	@%p1 bra 	$L__BB1_2;
	mul.f64 	%fd12, %fd10, 0d4350000000000000;
	{
	.reg .b32 %temp; 
	mov.b64 	{%temp, %r46}, %fd12;
	}
	{
	.reg .b32 %temp; 
	mov.b64 	{%r45, %temp}, %fd12;
	}
	shr.u32 	%r16, %r46, 20;
	add.s32 	%r47, %r16, -54;
$L__BB1_2:
	add.s32 	%r48, %r47, -1023;
	and.b32  	%r17, %r46, -2146435073;
	or.b32  	%r18, %r17, 1072693248;
	mov.b64 	%fd107, {%r45, %r18};
	setp.lt.u32 	%p2, %r18, 1073127583;
	@%p2 bra 	$L__BB1_4;
	{
	.reg .b32 %temp; 
	mov.b64 	{%r19, %temp}, %fd107;
	}
	{
	.reg .b32 %temp; 
	mov.b64 	{%temp, %r20}, %fd107;
	}
	add.s32 	%r21, %r20, -1048576;
	mov.b64 	%fd107, {%r19, %r21};
	add.s32 	%r48, %r47, -1022;
$L__BB1_4:
	add.f64 	%fd13, %fd107, 0dBFF0000000000000;
	add.f64 	%fd14, %fd107, 0d3FF0000000000000;
	rcp.approx.ftz.f64 	%fd15, %fd14;
	neg.f64 	%fd16, %fd14;
	fma.rn.f64 	%fd17, %fd16, %fd15, 0d3FF0000000000000;
	fma.rn.f64 	%fd18, %fd17, %fd17, %fd17;
	fma.rn.f64 	%fd19, %fd18, %fd15, %fd15;
	mul.f64 	%fd20, %fd13, %fd19;
	fma.rn.f64 	%fd21, %fd13, %fd19, %fd20;
	mul.f64 	%fd22, %fd21, %fd21;
	fma.rn.f64 	%fd23, %fd22, 0d3EB0F5FF7D2CAFE2, 0d3ED0F5D241AD3B5A;
	fma.rn.f64 	%fd24, %fd23, %fd22, 0d3EF3B20A75488A3F;
	fma.rn.f64 	%fd25, %fd24, %fd22, 0d3F1745CDE4FAECD5;
	fma.rn.f64 	%fd26, %fd25, %fd22, 0d3F3C71C7258A578B;
	fma.rn.f64 	%fd27, %fd26, %fd22, 0d3F6249249242B910;
	fma.rn.f64 	%fd28, %fd27, %fd22, 0d3F89999999999DFB;
	sub.f64 	%fd29, %fd13, %fd21;
	add.f64 	%fd30, %fd29, %fd29;
	neg.f64 	%fd31, %fd21;
	fma.rn.f64 	%fd32, %fd31, %fd13, %fd30;
	mul.f64 	%fd33, %fd19, %fd32;
	fma.rn.f64 	%fd34, %fd22, %fd28, 0d3FB5555555555555;
	mov.f64 	%fd35, 0d3FB5555555555555;
	sub.f64 	%fd36, %fd35, %fd34;
	fma.rn.f64 	%fd37, %fd22, %fd28, %fd36;
	add.f64 	%fd38, %fd37, 0dBC46A4CB00B9E7B0;
	add.f64 	%fd39, %fd34, %fd38;
	sub.f64 	%fd40, %fd34, %fd39;
	add.f64 	%fd41, %fd38, %fd40;
	mul.rn.f64 	%fd42, %fd21, %fd21;
	neg.f64 	%fd43, %fd42;
	fma.rn.f64 	%fd44, %fd21, %fd21, %fd43;
	{
	.reg .b32 %temp; 
	mov.b64 	{%r22, %temp}, %fd33;
	}
	{
	.reg .b32 %temp; 
	mov.b64 	{%temp, %r23}, %fd33;
	}
	add.s32 	%r24, %r23, 1048576;
	mov.b64 	%fd45, {%r22, %r24};
	fma.rn.f64 	%fd46, %fd21, %fd45, %fd44;
	mul.rn.f64 	%fd47, %fd42, %fd21;
	neg.f64 	%fd48, %fd47;
	fma.rn.f64 	%fd49, %fd42, %fd21, %fd48;
	fma.rn.f64 	%fd50, %fd42, %fd33, %fd49;
	fma.rn.f64 	%fd51, %fd46, %fd21, %fd50;
	mul.rn.f64 	%fd52, %fd39, %fd47;
	neg.f64 	%fd53, %fd52;
	fma.rn.f64 	%fd54, %fd39, %fd47, %fd53;
	fma.rn.f64 	%fd55, %fd39, %fd51, %fd54;
	fma.rn.f64 	%fd56, %fd41, %fd47, %fd55;
	add.f64 	%fd57, %fd52, %fd56;
	sub.f64 	%fd58, %fd52, %fd57;
	add.f64 	%fd59, %fd56, %fd58;
	add.f64 	%fd60, %fd21, %fd57;
	sub.f64 	%fd61, %fd21, %fd60;
	add.f64 	%fd62, %fd57, %fd61;
	add.f64 	%fd63, %fd59, %fd62;
	add.f64 	%fd64, %fd33, %fd63;
	add.f64 	%fd65, %fd60, %fd64;
	sub.f64 	%fd66, %fd60, %fd65;
	add.f64 	%fd67, %fd64, %fd66;
	xor.b32  	%r25, %r48, -2147483648;
	mov.b32 	%r26, 1127219200;
	mov.b64 	%fd68, {%r25, %r26};
	mov.b32 	%r27, -2147483648;
	mov.b64 	%fd69, {%r27, %r26};
	sub.f64 	%fd70, %fd68, %fd69;
	fma.rn.f64 	%fd71, %fd70, 0d3FE62E42FEFA39EF, %fd65;
	fma.rn.f64 	%fd72, %fd70, 0dBFE62E42FEFA39EF, %fd71;
	sub.f64 	%fd73, %fd72, %fd65;
	sub.f64 	%fd74, %fd67, %fd73;
	fma.rn.f64 	%fd75, %fd70, 0d3C7ABC9E3B39803F, %fd74;
	add.f64 	%fd76, %fd71, %fd75;
	sub.f64 	%fd77, %fd71, %fd76;
	add.f64 	%fd78, %fd75, %fd77;
	{
	.reg .b32 %temp; 
	mov.b64 	{%temp, %r28}, %fd11;
	}
	{
	.reg .b32 %temp; 
	mov.b64 	{%r29, %temp}, %fd11;
	}
	shl.b32 	%r30, %r28, 1;
	setp.gt.u32 	%p3, %r30, -33554433;
	and.b32  	%r31, %r28, -15728641;
	selp.b32 	%r32, %r31, %r28, %p3;
	mov.b64 	%fd79, {%r29, %r32};
	mul.rn.f64 	%fd80, %fd76, %fd79;
	neg.f64 	%fd81, %fd80;
	fma.rn.f64 	%fd82, %fd76, %fd79, %fd81;
	fma.rn.f64 	%fd83, %fd78, %fd79, %fd82;
	add.f64 	%fd4, %fd80, %fd83;
	sub.f64 	%fd84, %fd80, %fd4;
	add.f64 	%fd5, %fd83, %fd84;
	fma.rn.f64 	%fd85, %fd4, 0d3FF71547652B82FE, 0d4338000000000000;
	{
	.reg .b32 %temp; 
	mov.b64 	{%r13, %temp}, %fd85;
	}
	mov.f64 	%fd86, 0dC338000000000000;
	add.rn.f64 	%fd87, %fd85, %fd86;
	fma.rn.f64 	%fd88, %fd87, 0dBFE62E42FEFA39EF, %fd4;
	fma.rn.f64 	%fd89, %fd87, 0dBC7ABC9E3B39803F, %fd88;
	fma.rn.f64 	%fd90, %fd89, 0d3E5ADE1569CE2BDF, 0d3E928AF3FCA213EA;
	fma.rn.f64 	%fd91, %fd90, %fd89, 0d3EC71DEE62401315;
	fma.rn.f64 	%fd92, %fd91, %fd89, 0d3EFA01997C89EB71;
	fma.rn.f64 	%fd93, %fd92, %fd89, 0d3F2A01A014761F65;
	fma.rn.f64 	%fd94, %fd93, %fd89, 0d3F56C16C1852B7AF;
	fma.rn.f64 	%fd95, %fd94, %fd89, 0d3F81111111122322;
	fma.rn.f64 	%fd96, %fd95, %fd89, 0d3FA55555555502A1;
	fma.rn.f64 	%fd97, %fd96, %fd89, 0d3FC5555555555511;
	fma.rn.f64 	%fd98, %fd97, %fd89, 0d3FE000000000000B;
	fma.rn.f64 	%fd99, %fd98, %fd89, 0d3FF0000000000000;
	fma.rn.f64 	%fd100, %fd99, %fd89, 0d3FF0000000000000;
	{
	.reg .b32 %temp; 
	mov.b64 	{%r14, %temp}, %fd100;
	}
	{
	.reg .b32 %temp; 
	mov.b64 	{%temp, %r15}, %fd100;
	}
	shl.b32 	%r33, %r13, 20;
	add.s32 	%r34, %r33, %r15;
	mov.b64 	%fd108, {%r14, %r34};
	{
	.reg .b32 %temp; 
	mov.b64 	{%temp, %r35}, %fd4;
	}
	mov.b32 	%f2, %r35;
	abs.f32 	%f1, %f2;
	setp.lt.f32 	%p4, %f1, 0f4086232B;
	@%p4 bra 	$L__BB1_7;
	setp.lt.f64 	%p5, %fd4, 0d0000000000000000;
	add.f64 	%fd101, %fd4, 0d7FF0000000000000;
	selp.f64 	%fd108, 0d0000000000000000, %fd101, %p5;
	setp.geu.f32 	%p6, %f1, 0f40874800;
	@%p6 bra 	$L__BB1_7;
	shr.u32 	%r36, %r13, 31;
	add.s32 	%r37, %r13, %r36;
	shr.s32 	%r38, %r37, 1;
	shl.b32 	%r39, %r38, 20;
	add.s32 	%r40, %r15, %r39;
	mov.b64 	%fd102, {%r14, %r40};
	sub.s32 	%r41, %r13, %r38;
	shl.b32 	%r42, %r41, 20;
	add.s32 	%r43, %r42, 1072693248;
	mov.b32 	%r44, 0;
	mov.b64 	%fd103, {%r44, %r43};
	mul.f64 	%fd108, %fd103, %fd102;
$L__BB1_7:
	abs.f64 	%fd104, %fd108;
	setp.eq.f64 	%p7, %fd104, 0d7FF0000000000000;
	fma.rn.f64 	%fd105, %fd108, %fd5, %fd108;
	selp.f64 	%fd106, %fd108, %fd105, %p7;
	st.param.f64 	[func_retval0], %fd106;
	ret;

}


// ===== COMPILED SASS (sm_100) =====

	.target	sm_100

	.elftype	@"ET_EXEC"


//--------------------- .note.nv.tkinfo           --------------------------
	.section	.note.nv.tkinfo,"",@"SHT_NOTE"
	.sectionflags	@"SHF_NOTE_NV_TKINFO"
	.tkinfo
        /*0018*/ 	.word	0x00000002
        /*0030*/ 	.string	""
        /*0030*/ 	.string	"ptxas"
        /*0030*/ 	.string	"Cuda compilation tools, release 13.0, V13.0.88"
        /*0030*/ 	.string	"Build cuda_13.0.r13.0/compiler.36424714_0"
        /*0030*/ 	.string	"-arch sm_100 -m 64 "



//--------------------- .note.nv.cuinfo           --------------------------
	.section	.note.nv.cuinfo,"",@"SHT_NOTE"
	.sectionflags	@"SHF_NOTE_NV_CUINFO"
        /*0018*/ 	.short	0x0002
        /*001a*/ 	.short	0x0064
        /*001c*/ 	.short	0x0082
	.zero		2


//--------------------- .nv.info                  --------------------------
	.section	.nv.info,"",@"SHT_CUDA_INFO"
	.align	4


	//----- nvinfo : EIATTR_REGCOUNT
	.align		4
        /*0000*/ 	.byte	0x04, 0x2f
        /*0002*/ 	.short	(.L_1 - .L_0)
	.align		4
.L_0:
        /*0004*/ 	.word	index@(_Z11expand_polyPfS_ii)
        /*0008*/ 	.word	0x00000020


	//----- nvinfo : EIATTR_FRAME_SIZE
	.align		4
.L_1:
        /*000c*/ 	.byte	0x04, 0x11
        /*000e*/ 	.short	(.L_3 - .L_2)
	.align		4
.L_2:
        /*0010*/ 	.word	index@($_Z11expand_polyPfS_ii$__internal_accurate_pow)
        /*0014*/ 	.word	0x00000000


	//----- nvinfo : EIATTR_FRAME_SIZE
	.align		4
.L_3:
        /*0018*/ 	.byte	0x04, 0x11
        /*001a*/ 	.short	(.L_5 - .L_4)
	.align		4
.L_4:
        /*001c*/ 	.word	index@(_Z11expand_polyPfS_ii)
        /*0020*/ 	.word	0x00000000


	//----- nvinfo : EIATTR_MIN_STACK_SIZE
	.align		4
.L_5:
        /*0024*/ 	.byte	0x04, 0x12
        /*0026*/ 	.short	(.L_7 - .L_6)
	.align		4
.L_6:
        /*0028*/ 	.word	index@(_Z11expand_polyPfS_ii)
        /*002c*/ 	.word	0x00000000
.L_7:


//--------------------- .nv.compat                --------------------------
	.section	.nv.compat,"",@"SHT_CUDA_COMPAT_INFO"
	.align	4
        /*0000*/ 	.byte	0x02, 0x09, 0x00, 0x00, 0x02, 0x02, 0x01, 0x00, 0x02, 0x05, 0x05, 0x00, 0x03, 0x07, 0x01, 0x01
        /*0010*/ 	.byte	0x02, 0x03, 0x00, 0x00, 0x02, 0x06, 0x01, 0x00, 0x04, 0x0b, 0x08, 0x00, 0x01, 0x00, 0x00, 0x00
        /*0020*/ 	.byte	0x00, 0x00, 0x00, 0x00


//--------------------- .nv.info._Z11expand_polyPfS_ii --------------------------
	.section	.nv.info._Z11expand_polyPfS_ii,"",@"SHT_CUDA_INFO"
	.sectionflags	@""
	.align	4


	//----- nvinfo : EIATTR_CUDA_API_VERSION
	.align		4
        /*0000*/ 	.byte	0x04, 0x37
        /*0002*/ 	.short	(.L_9 - .L_8)
.L_8:
        /*0004*/ 	.word	0x00000082


	//----- nvinfo : EIATTR_KPARAM_INFO
	.align		4
.L_9:
        /*0008*/ 	.byte	0x04, 0x17
        /*000a*/ 	.short	(.L_11 - .L_10)
.L_10:
        /*000c*/ 	.word	0x00000000
        /*0010*/ 	.short	0x0003
        /*0012*/ 	.short	0x0014
        /*0014*/ 	.byte	0x00, 0xf0, 0x11, 0x00


	//----- nvinfo : EIATTR_KPARAM_INFO
	.align		4
.L_11:
        /*0018*/ 	.byte	0x04, 0x17
        /*001a*/ 	.short	(.L_13 - .L_12)
.L_12:
        /*001c*/ 	.word	0x00000000
        /*0020*/ 	.short	0x0002
        /*0022*/ 	.short	0x0010
        /*0024*/ 	.byte	0x00, 0xf0, 0x11, 0x00


	//----- nvinfo : EIATTR_KPARAM_INFO
	.align		4
.L_13:
        /*0028*/ 	.byte	0x04, 0x17
        /*002a*/ 	.short	(.L_15 - .L_14)
.L_14:
        /*002c*/ 	.word	0x00000000
        /*0030*/ 	.short	0x0001
        /*0032*/ 	.short	0x0008
        /*0034*/ 	.byte	0x00, 0xf5, 0x21, 0x00


	//----- nvinfo : EIATTR_KPARAM_INFO
	.align		4
.L_15:
        /*0038*/ 	.byte	0x04, 0x17
        /*003a*/ 	.short	(.L_17 - .L_16)
.L_16:
        /*003c*/ 	.word	0x00000000
        /*0040*/ 	.short	0x0000
        /*0042*/ 	.short	0x0000
        /*0044*/ 	.byte	0x00, 0xf5, 0x21, 0x00


	//----- nvinfo : EIATTR_SPARSE_MMA_MASK
	.align		4
.L_17:
        /*0048*/ 	.byte	0x03, 0x50
        /*004a*/ 	.short	0x0000


	//----- nvinfo : EIATTR_MAXREG_COUNT
	.align		4
        /*004c*/ 	.byte	0x03, 0x1b
        /*004e*/ 	.short	0x00ff


	//----- nvinfo : EIATTR_MERCURY_ISA_VERSION
	.align		4
        /*0050*/ 	.byte	0x03, 0x5f
        /*0052*/ 	.short	0x0101


	//----- nvinfo : EIATTR_VRC_CTA_INIT_COUNT
	.align		4
        /*0054*/ 	.byte	0x02, 0x4a
	.zero		1
	.zero		1


	//----- nvinfo : EIATTR_EXIT_INSTR_OFFSETS
	.align		4
        /*0058*/ 	.byte	0x04, 0x1c
        /*005a*/ 	.short	(.L_19 - .L_18)


	//   ....[0]....
.L_18:
        /*005c*/ 	.word	0x00000070


	//   ....[1]....
        /*0060*/ 	.word	0x00000e80


	//----- nvinfo : EIATTR_CRS_STACK_SIZE
	.align		4
.L_19:
        /*0064*/ 	.byte	0x04, 0x1e
        /*0066*/ 	.short	(.L_21 - .L_20)
.L_20:
        /*0068*/ 	.word	0x00000000


	//----- nvinfo : EIATTR_CBANK_PARAM_SIZE
	.align		4
.L_21:
        /*006c*/ 	.byte	0x03, 0x19
        /*006e*/ 	.short	0x0018


	//----- nvinfo : EIATTR_PARAM_CBANK
	.align		4
        /*0070*/ 	.byte	0x04, 0x0a
        /*0072*/ 	.short	(.L_23 - .L_22)
	.align		4
.L_22:
        /*0074*/ 	.word	index@(.nv.constant0._Z11expand_polyPfS_ii)
        /*0078*/ 	.short	0x0380
        /*007a*/ 	.short	0x0018


	//----- nvinfo : EIATTR_SW_WAR
	.align		4
.L_23:
        /*007c*/ 	.byte	0x04, 0x36
        /*007e*/ 	.short	(.L_25 - .L_24)
.L_24:
        /*0080*/ 	.word	0x00000008
.L_25:


//--------------------- .nv.callgraph             --------------------------
	.section	.nv.callgraph,"",@"SHT_CUDA_CALLGRAPH"
	.align	4
	.sectionentsize	8
	.align		4
        /*0000*/ 	.word	0x00000000
	.align		4
        /*0004*/ 	.word	0xffffffff
	.align		4
        /*0008*/ 	.word	0x00000000
	.align		4
        /*000c*/ 	.word	0xfffffffe
	.align		4
        /*0010*/ 	.word	0x00000000
	.align		4
        /*0014*/ 	.word	0xfffffffd
	.align		4
        /*0018*/ 	.word	0x00000000
	.align		4
        /*001c*/ 	.word	0xfffffffc


//--------------------- .text._Z11expand_polyPfS_ii --------------------------
	.section	.text._Z11expand_polyPfS_ii,"ax",@progbits
	.align	128
        .global         _Z11expand_polyPfS_ii
        .type           _Z11expand_polyPfS_ii,@function
        .size           _Z11expand_polyPfS_ii,(.L_x_16 - _Z11expand_polyPfS_ii)
        .other          _Z11expand_polyPfS_ii,@"STO_CUDA_ENTRY STV_DEFAULT"
_Z11expand_polyPfS_ii:
.text._Z11expand_polyPfS_ii:
[----:B------:R-:W-:Y:S01]  /*0000*/  LDC R1, c[0x0][0x37c] ;  /* 0x0000df00ff017b82 */ /* 0x000fe20000000800 */
[----:B------:R-:W0:Y:S07]  /*0010*/  S2R R3, SR_TID.X ;  /* 0x0000000000037919 */ /* 0x000e2e0000002100 */
[----:B------:R-:W0:Y:S01]  /*0020*/  S2UR UR4, SR_CTAID.X ;  /* 0x00000000000479c3 */ /* 0x000e220000002500 */
[----:B------:R-:W1:Y:S07]  /*0030*/  LDCU UR5, c[0x0][0x390] ;  /* 0x00007200ff0577ac */ /* 0x000e6e0008000800 */
[----:B------:R-:W0:Y:S02]  /*0040*/  LDC R0, c[0x0][0x360] ;  /* 0x0000d800ff007b82 */ /* 0x000e240000000800 */
[----:B0-----:R-:W-:-:S05]  /*0050*/  IMAD R3, R0, UR4, R3 ;  /* 0x0000000400037c24 */ /* 0x001fca000f8e0203 */
[----:B-1----:R-:W-:-:S13]  /*0060*/  ISETP.GE.AND P0, PT, R3, UR5, PT ;  /* 0x0000000503007c0c */ /* 0x002fda000bf06270 */
[----:B------:R-:W-:Y:S05]  /*0070*/  @P0 EXIT ;  /* 0x000000000000094d */ /* 0x000fea0003800000 */
[----:B------:R-:W0:Y:S01]  /*0080*/  LDCU UR4, c[0x0][0x394] ;  /* 0x00007280ff0477ac */ /* 0x000e220008000800 */
[----:B------:R-:W1:Y:S01]  /*0090*/  LDC.64 R4, c[0x0][0x380] ;  /* 0x0000e000ff047b82 */ /* 0x000e620000000a00 */
[----:B------:R-:W-:Y:S01]  /*00a0*/  IMAD.MOV.U32 R29, RZ, RZ, RZ ;  /* 0x000000ffff1d7224 */ /* 0x000fe200078e00ff */
[----:B------:R-:W2:Y:S01]  /*00b0*/  LDCU.64 UR12, c[0x0][0x358] ;  /* 0x00006b00ff0c77ac */ /* 0x000ea20008000a00 */
[----:B0-----:R-:W-:Y:S01]  /*00c0*/  UISETP.GE.AND UP0, UPT, UR4, 0x1, UPT ;  /* 0x000000010400788c */ /* 0x001fe2000bf06270 */
[----:B-1----:R-:W-:-:S08]  /*00d0*/  IMAD.WIDE R4, R3, 0x4, R4 ;  /* 0x0000000403047825 */ /* 0x002fd000078e0204 */
[----:B--2---:R-:W-:Y:S05]  /*00e0*/  BRA.U !UP0, `(.L_x_0) ;  /* 0x0000000d08607547 */ /* 0x004fea000b800000 */
[----:B------:R-:W2:Y:S01]  /*00f0*/  LDG.E R3, desc[UR12][R4.64] ;  /* 0x0000000c04037981 */ /* 0x000ea2000c1e1900 */
[----:B------:R-:W-:Y:S01]  /*0100*/  UISETP.NE.AND UP0, UPT, UR4, 0x1, UPT ;  /* 0x000000010400788c */ /* 0x000fe2000bf05270 */
[----:B------:R-:W-:Y:S01]  /*0110*/  IMAD.MOV.U32 R2, RZ, RZ, RZ ;  /* 0x000000ffff027224 */ /* 0x000fe200078e00ff */
[----:B------:R-:W-:Y:S01]  /*0120*/  CS2R R8, SRZ ;  /* 0x0000000000087805 */ /* 0x000fe2000001ff00 */
[----:B--2---:R0:W1:Y:S06]  /*0130*/  F2F.F64.F32 R6, R3 ;  /* 0x0000000300067310 */ /* 0x00406c0000201800 */
[----:B------:R-:W-:Y:S05]  /*0140*/  BRA.U !UP0, `(.L_x_1) ;  /* 0x0000000908387547 */ /* 0x000fea000b800000 */
[----:B------:R-:W2:Y:S01]  /*0150*/  LDCU.64 UR6, c[0x0][0x388] ;  /* 0x00007100ff0677ac */ /* 0x000ea20008000a00 */
[----:B------:R-:W-:Y:S01]  /*0160*/  IMAD.MOV.U32 R29, RZ, RZ, RZ ;  /* 0x000000ffff1d7224 */ /* 0x000fe200078e00ff */
[----:B------:R-:W-:-:S06]  /*0170*/  ULOP3.LUT UR4, UR4, 0x7ffffffe, URZ, 0xc0, !UPT ;  /* 0x7ffffffe04047892 */ /* 0x000fcc000f8ec0ff */
[----:B------:R-:W-:Y:S01]  /*0180*/  IMAD.U32 R2, RZ, RZ, UR4 ;  /* 0x00000004ff027e24 */ /* 0x000fe2000f8e00ff */
[----:B------:R-:W-:Y:S01]  /*0190*/  UMOV UR4, URZ ;  /* 0x000000ff00047c82 */ /* 0x000fe20008000000 */
[----:B--2---:R-:W-:-:S04]  /*01a0*/  UIADD3 UR5, UP0, UPT, UR6, 0x4, URZ ;  /* 0x0000000406057890 */ /* 0x004fc8000ff1e0ff */
[----:B------:R-:W-:Y:S02]  /*01b0*/  UIADD3.X UR6, UPT, UPT, URZ, UR7, URZ, UP0, !UPT ;  /* 0x00000007ff067290 */ /* 0x000fe400087fe4ff */
[----:B------:R-:W-:Y:S01]  /*01c0*/  IMAD.U32 R8, RZ, RZ, UR5 ;  /* 0x00000005ff087e24 */ /* 0x000fe2000f8e00ff */
[----:B------:R-:W-:-:S03]  /*01d0*/  UMOV UR5, URZ ;  /* 0x000000ff00057c82 */ /* 0x000fc60008000000 */
[----:B------:R-:W-:Y:S01]  /*01e0*/  IMAD.U32 R9, RZ, RZ, UR6 ;  /* 0x00000006ff097e24 */ /* 0x000fe2000f8e00ff */
[----:B------:R-:W-:-:S06]  /*01f0*/  UMOV UR6, URZ ;  /* 0x000000ff00067c82 */ /* 0x000fcc0008000000 */
.L_x_9:
[----:B--2---:R2:W5:Y:S01]  /*0200*/  LDG.E R28, desc[UR12][R8.64+-0x4] ;  /* 0xfffffc0c081c7981 */ /* 0x004562000c1e1900 */
[----:B------:R-:W-:Y:S01]  /*0210*/  USHF.R.U32.HI UR7, URZ, 0x14, UR5 ;  /* 0x00000014ff077899 */ /* 0x000fe20008011605 */
[----:B-1----:R-:W-:Y:S01]  /*0220*/  DADD R10, -RZ, |R6| ;  /* 0x00000000ff0a7229 */ /* 0x002fe20000000506 */
[----:B------:R-:W-:Y:S01]  /*0230*/  BSSY.RECONVERGENT B0, `(.L_x_2) ;  /* 0x000000d000007945 */ /* 0x000fe20003800200 */
[----:B------:R-:W-:Y:S01]  /*0240*/  FSETP.NEU.AND P3, PT, R3, RZ, PT ;  /* 0x000000ff0300720b */ /* 0x000fe20003f6d000 */
[----:B------:R-:W-:Y:S01]  /*0250*/  ULOP3.LUT UR7, UR7, 0x7ff, URZ, 0xc0, !UPT ;  /* 0x000007ff07077892 */ /* 0x000fe2000f8ec0ff */
[----:B------:R-:W-:Y:S01]  /*0260*/  MOV R26, 0x300 ;  /* 0x00000300001a7802 */ /* 0x000fe20000000f00 */
[----:B------:R-:W-:Y:S01]  /*0270*/  UMOV UR10, UR4 ;  /* 0x00000004000a7c82 */ /* 0x000fe20008000000 */
[----:B------:R-:W-:Y:S01]  /*0280*/  UMOV UR11, UR5 ;  /* 0x00000005000b7c82 */ /* 0x000fe20008000000 */
[----:B------:R-:W-:-:S03]  /*0290*/  UIADD3 UR7, UPT, UPT, UR7, -0x3f4, URZ ;  /* 0xfffffc0c07077890 */ /* 0x000fc6000fffe0ff */
[----:B------:R-:W-:Y:S01]  /*02a0*/  IMAD.MOV.U32 R27, RZ, RZ, R11 ;  /* 0x000000ffff1b7224 */ /* 0x000fe200078e000b */
[----:B------:R-:W-:Y:S02]  /*02b0*/  USHF.L.U32 UR9, UR4, UR7, URZ ;  /* 0x0000000704097299 */ /* 0x000fe400080006ff */
[----:B------:R-:W-:Y:S02]  /*02c0*/  USHF.L.U64.HI UR8, UR4, UR7, UR5 ;  /* 0x0000000704087299 */ /* 0x000fe40008010205 */
[----:B------:R-:W-:-:S04]  /*02d0*/  UISETP.NE.U32.AND UP0, UPT, UR9, URZ, UPT ;  /* 0x000000ff0900728c */ /* 0x000fc8000bf05070 */
[----:B--23--:R-:W-:-:S11]  /*02e0*/  UISETP.NE.AND.EX UP0, UPT, UR8, -0x80000000, UPT, UP0 ;  /* 0x800000000800788c */ /* 0x00cfd6000bf05300 */
[----:B0----5:R-:W-:Y:S05]  /*02f0*/  CALL.REL.NOINC `($_Z11expand_polyPfS_ii$__internal_accurate_pow) ;  /* 0x0000000800e47944 */ /* 0x021fea0003c00000 */
[----:B------:R-:W-:Y:S05]  /*0300*/  BSYNC.RECONVERGENT B0 ;  /* 0x0000000000007941 */ /* 0x000fea0003800200 */
.L_x_2:
[----:B------:R0:W5:Y:S01]  /*0310*/  LDG.E R0, desc[UR12][R8.64] ;  /* 0x0000000c08007981 */ /* 0x000162000c1e1900 */
[----:B------:R-:W-:Y:S01]  /*0320*/  DADD R12, R6, UR4 ;  /* 0x00000004060c7e29 */ /* 0x000fe20008000000 */
[----:B------:R-:W-:Y:S01]  /*0330*/  @!P3 ISETP.NE.U32.AND P0, PT, RZ, UR9, PT ;  /* 0x00000009ff00bc0c */ /* 0x000fe2000bf05070 */
[----:B------:R-:W-:Y:S01]  /*0340*/  DADD R10, -RZ, -R16 ;  /* 0x00000000ff0a7229 */ /* 0x000fe20000000910 */
[----:B------:R-:W-:Y:S01]  /*0350*/  ISETP.LE.OR P2, PT, RZ, UR5, P3 ;  /* 0x00000005ff007c0c */ /* 0x000fe20009f43670 */
[----:B------:R-:W-:Y:S01]  /*0360*/  BSSY.RECONVERGENT B0, `(.L_x_3) ;  /* 0x000001d000007945 */ /* 0x000fe20003800200 */
[----:B------:R-:W-:Y:S01]  /*0370*/  PLOP3.LUT P4, PT, PT, PT, UP0, 0x40, 0x4 ;  /* 0x000000000004781c */ /* 0x000fe20003f8e808 */
[----:B------:R-:W-:-:S05]  /*0380*/  IMAD.U32 R12, RZ, RZ, UR8 ;  /* 0x00000008ff0c7e24 */ /* 0x000fca000f8e00ff */
[----:B------:R-:W-:Y:S02]  /*0390*/  @!P3 ISETP.NE.AND.EX P1, PT, R12, -0x80000000, PT, P0 ;  /* 0x800000000c00b80c */ /* 0x000fe40003f25300 */
[----:B------:R-:W-:Y:S02]  /*03a0*/  LOP3.LUT R12, R13, 0x7ff00000, RZ, 0xc0, !PT ;  /* 0x7ff000000d0c7812 */ /* 0x000fe400078ec0ff */
[C---:B------:R-:W-:Y:S02]  /*03b0*/  @!P3 SEL R13, R7.reuse, RZ, !P1 ;  /* 0x000000ff070db207 */ /* 0x040fe40004800000 */
[----:B------:R-:W-:Y:S02]  /*03c0*/  ISETP.NE.AND P1, PT, R12, 0x7ff00000, PT ;  /* 0x7ff000000c00780c */ /* 0x000fe40003f25270 */
[----:B------:R-:W-:Y:S02]  /*03d0*/  ISETP.LT.AND P0, PT, R7, RZ, P4 ;  /* 0x000000ff0700720c */ /* 0x000fe40002701270 */
[----:B------:R-:W-:-:S02]  /*03e0*/  @!P2 LOP3.LUT R13, R13, 0x7ff00000, RZ, 0xfc, !PT ;  /* 0x7ff000000d0da812 */ /* 0x000fc400078efcff */
[----:B------:R-:W-:Y:S01]  /*03f0*/  FSEL R16, R10, R16, P0 ;  /* 0x000000100a107208 */ /* 0x000fe20000000000 */
[----:B------:R-:W-:Y:S01]  /*0400*/  @!P3 IMAD.MOV.U32 R16, RZ, RZ, RZ ;  /* 0x000000ffff10b224 */ /* 0x000fe200078e00ff */
[----:B------:R-:W-:Y:S01]  /*0410*/  FSEL R17, R11, R17, P0 ;  /* 0x000000110b117208 */ /* 0x000fe20000000000 */
[----:B------:R-:W-:-:S04]  /*0420*/  @!P3 IMAD.MOV.U32 R17, RZ, RZ, R13 ;  /* 0x000000ffff11b224 */ /* 0x000fc800078e000d */
[----:B0-----:R-:W-:Y:S05]  /*0430*/  @P1 BRA `(.L_x_4) ;  /* 0x00000000003c1947 */ /* 0x001fea0003800000 */
[----:B------:R-:W-:-:S13]  /*0440*/  FSETP.NAN.AND P1, PT, R3, R3, PT ;  /* 0x000000030300720b */ /* 0x000fda0003f28000 */
[----:B------:R-:W-:Y:S01]  /*0450*/  @P1 DADD R16, R6, UR4 ;  /* 0x0000000406101e29 */ /* 0x000fe20008000000 */
[----:B------:R-:W-:Y:S10]  /*0460*/  @P1 BRA `(.L_x_4) ;  /* 0x0000000000301947 */ /* 0x000ff40003800000 */
[----:B------:R-:W-:Y:S01]  /*0470*/  DSETP.NEU.AND P1, PT, |R6|, +INF , PT ;  /* 0x7ff000000600742a */ /* 0x000fe20003f2d200 */
[----:B------:R-:W-:Y:S01]  /*0480*/  PLOP3.LUT P2, PT, PT, PT, PT, 0x8, 0x80 ;  /* 0x000000000080781c */ /* 0x000fe20003f4e170 */
[----:B------:R-:W-:-:S12]  /*0490*/  IMAD.U32 R11, RZ, RZ, UR5 ;  /* 0x00000005ff0b7e24 */ /* 0x000fd8000f8e00ff */
[----:B------:R-:W-:Y:S01]  /*04a0*/  @!P1 PLOP3.LUT P2, PT, P0, PT, PT, 0x80, 0x8 ;  /* 0x000000000008981c */ /* 0x000fe2000074f070 */
[----:B------:R-:W-:Y:S01]  /*04b0*/  @!P1 IMAD.MOV.U32 R16, RZ, RZ, RZ ;  /* 0x000000ffff109224 */ /* 0x000fe200078e00ff */
[----:B------:R-:W-:Y:S02]  /*04c0*/  @!P1 ISETP.LE.AND P0, PT, RZ, UR5, PT ;  /* 0x00000005ff009c0c */ /* 0x000fe4000bf03270 */
[----:B------:R-:W-:Y:S02]  /*04d0*/  @!P1 LOP3.LUT R11, R11, 0x7fffffff, RZ, 0xc0, !PT ;  /* 0x7fffffff0b0b9812 */ /* 0x000fe400078ec0ff */
[----:B------:R-:W-:Y:S02]  /*04e0*/  @!P1 SEL R10, RZ, 0x7ff00000, !P0 ;  /* 0x7ff00000ff0a9807 */ /* 0x000fe40004000000 */
[----:B------:R-:W-:-:S03]  /*04f0*/  @!P1 ISETP.NE.AND P0, PT, R11, 0x3fe00000, PT ;  /* 0x3fe000000b00980c */ /* 0x000fc60003f05270 */
[----:B------:R-:W-:-:S05]  /*0500*/  @!P1 VIADD R11, R10, 0x80000000 ;  /* 0x800000000a0b9836 */ /* 0x000fca0000000000 */
[----:B------:R-:W-:-:S05]  /*0510*/  @P2 SEL R10, R11, R10, P0 ;  /* 0x0000000a0b0a2207 */ /* 0x000fca0000000000 */
[----:B------:R-:W-:-:S07]  /*0520*/  @!P1 IMAD.MOV.U32 R17, RZ, RZ, R10 ;  /* 0x000000ffff119224 */ /* 0x000fce00078e000a */
.L_x_4:
[----:B------:R-:W-:Y:S05]  /*0530*/  BSYNC.RECONVERGENT B0 ;  /* 0x0000000000007941 */ /* 0x000fea0003800200 */
.L_x_3:
[----:B------:R-:W-:Y:S01]  /*0540*/  UIADD3 UR7, UPT, UPT, UR6, 0x1, URZ ;  /* 0x0000000106077890 */ /* 0x000fe2000fffe0ff */
[----:B------:R-:W-:Y:S01]  /*0550*/  F2F.F64.F32 R10, R28 ;  /* 0x0000001c000a7310 */ /* 0x000fe20000201800 */
[----:B------:R-:W-:Y:S01]  /*0560*/  FSETP.NEU.AND P0, PT, R3, 1, PT ;  /* 0x3f8000000300780b */ /* 0x000fe20003f0d000 */
[----:B------:R-:W-:Y:S01]  /*0570*/  BSSY.RECONVERGENT B0, `(.L_x_5) ;  /* 0x000001a000007945 */ /* 0x000fe20003800200 */
[----:B------:R-:W-:Y:S02]  /*0580*/  ISETP.NE.AND P1, PT, RZ, UR6, PT ;  /* 0x00000006ff007c0c */ /* 0x000fe4000bf25270 */
[----:B------:R-:W-:Y:S02]  /*0590*/  FSEL R14, R16, RZ, P0 ;  /* 0x000000ff100e7208 */ /* 0x000fe40000000000 */
[----:B------:R-:W-:Y:S01]  /*05a0*/  FSEL R16, R17, 1.875, P0 ;  /* 0x3ff0000011107808 */ /* 0x000fe20000000000 */
[----:B------:R-:W0:Y:S01]  /*05b0*/  I2F.F64.U32 R12, UR7 ;  /* 0x00000007000c7d12 */ /* 0x000e220008201800 */
[----:B------:R-:W-:-:S02]  /*05c0*/  FSEL R14, R14, RZ, P1 ;  /* 0x000000ff0e0e7208 */ /* 0x000fc40000800000 */
[----:B------:R-:W-:Y:S02]  /*05d0*/  FSEL R15, R16, 1.875, P1 ;  /* 0x3ff00000100f7808 */ /* 0x000fe40000800000 */
[----:B------:R-:W-:Y:S02]  /*05e0*/  FSETP.NEU.AND P1, PT, R3, RZ, PT ;  /* 0x000000ff0300720b */ /* 0x000fe40003f2d000 */
[----:B------:R-:W-:Y:S02]  /*05f0*/  MOV R26, 0x710 ;  /* 0x00000710001a7802 */ /* 0x000fe40000000f00 */
[----:B0-----:R-:W-:Y:S02]  /*0600*/  R2UR UR8, R12 ;  /* 0x000000000c0872ca */ /* 0x001fe400000e0000 */
[----:B------:R-:W-:Y:S02]  /*0610*/  R2UR UR9, R13 ;  /* 0x000000000d0972ca */ /* 0x000fe400000e0000 */
[----:B------:R-:W0:Y:S11]  /*0620*/  F2F.F64.F32 R12, R29 ;  /* 0x0000001d000c7310 */ /* 0x000e360000201800 */
[----:B------:R-:W-:-:S02]  /*0630*/  USHF.R.U32.HI UR7, URZ, 0x14, UR9 ;  /* 0x00000014ff077899 */ /* 0x000fc40008011609 */
[----:B------:R-:W-:Y:S01]  /*0640*/  UMOV UR11, UR9 ;  /* 0x00000009000b7c82 */ /* 0x000fe20008000000 */
[----:B0-----:R-:W-:Y:S01]  /*0650*/  DFMA R12, R10, R14, R12 ;  /* 0x0000000e0a0c722b */ /* 0x001fe2000000000c */
[----:B------:R-:W-:Y:S01]  /*0660*/  ULOP3.LUT UR7, UR7, 0x7ff, URZ, 0xc0, !UPT ;  /* 0x000007ff07077892 */ /* 0x000fe2000f8ec0ff */
[----:B------:R-:W-:-:S03]  /*0670*/  DADD R10, -RZ, |R6| ;  /* 0x00000000ff0a7229 */ /* 0x000fc60000000506 */
[----:B------:R-:W-:Y:S01]  /*0680*/  UIADD3 UR7, UPT, UPT, UR7, -0x3f4, URZ ;  /* 0xfffffc0c07077890 */ /* 0x000fe2000fffe0ff */
[----:B------:R0:W1:Y:S03]  /*0690*/  F2F.F32.F64 R28, R12 ;  /* 0x0000000c001c7310 */ /* 0x0000660000301000 */
[----:B------:R-:W-:Y:S02]  /*06a0*/  USHF.L.U32 UR10, UR8, UR7, URZ ;  /* 0x00000007080a7299 */ /* 0x000fe400080006ff */
[----:B------:R-:W-:Y:S01]  /*06b0*/  USHF.L.U64.HI UR7, UR8, UR7, UR9 ;  /* 0x0000000708077299 */ /* 0x000fe20008010209 */
[----:B------:R-:W-:Y:S01]  /*06c0*/  IMAD.MOV.U32 R27, RZ, RZ, R11 ;  /* 0x000000ffff1b7224 */ /* 0x000fe200078e000b */
[----:B------:R-:W-:-:S03]  /*06d0*/  UISETP.NE.U32.AND UP0, UPT, UR10, URZ, UPT ;  /* 0x000000ff0a00728c */ /* 0x000fc6000bf05070 */
[----:B------:R-:W-:Y:S01]  /*06e0*/  UMOV UR10, UR8 ;  /* 0x00000008000a7c82 */ /* 0x000fe20008000000 */
[----:B0-----:R-:W-:-:S11]  /*06f0*/  UISETP.NE.AND.EX UP0, UPT, UR7, -0x80000000, UPT, UP0 ;  /* 0x800000000700788c */ /* 0x001fd6000bf05300 */
[----:B-1---5:R-:W-:Y:S05]  /*0700*/  CALL.REL.NOINC `($_Z11expand_polyPfS_ii$__internal_accurate_pow) ;  /* 0x0000000400e07944 */ /* 0x022fea0003c00000 */
[----:B------:R-:W-:Y:S05]  /*0710*/  BSYNC.RECONVERGENT B0 ;  /* 0x0000000000007941 */ /* 0x000fea0003800200 */
.L_x_5:
[----:B------:R-:W-:Y:S01]  /*0720*/  DADD R10, R6, UR8 ;  /* 0x00000008060a7e29 */ /* 0x000fe20008000000 */
[----:B------:R-:W-:Y:S01]  /*0730*/  PLOP3.LUT P3, PT, PT, PT, UP0, 0x40, 0x4 ;  /* 0x000000000004781c */ /* 0x000fe20003f6e808 */
[----:B------:R-:W-:Y:S01]  /*0740*/  DADD R12, -RZ, -R16 ;  /* 0x00000000ff0c7229 */ /* 0x000fe20000000910 */
[----:B------:R-:W-:Y:S01]  /*0750*/  ISETP.LE.OR P2, PT, RZ, UR9, P1 ;  /* 0x00000009ff007c0c */ /* 0x000fe20008f43670 */
[----:B------:R-:W-:Y:S01]  /*0760*/  BSSY.RECONVERGENT B0, `(.L_x_6) ;  /* 0x000001a000007945 */ /* 0x000fe20003800200 */
[----:B------:R-:W-:-:S04]  /*0770*/  PLOP3.LUT P0, PT, PT, PT, UP0, 0x40, 0x4 ;  /* 0x000000000004781c */ /* 0x000fc80003f0e808 */
[----:B------:R-:W-:Y:S02]  /*0780*/  ISETP.LT.AND P0, PT, R7, RZ, P0 ;  /* 0x000000ff0700720c */ /* 0x000fe40000701270 */
[----:B------:R-:W-:Y:S02]  /*0790*/  LOP3.LUT R10, R11, 0x7ff00000, RZ, 0xc0, !PT ;  /* 0x7ff000000b0a7812 */ /* 0x000fe400078ec0ff */
[----:B------:R-:W-:Y:S02]  /*07a0*/  @!P1 SEL R11, R7, RZ, P3 ;  /* 0x000000ff070b9207 */ /* 0x000fe40001800000 */
[----:B------:R-:W-:Y:S02]  /*07b0*/  ISETP.NE.AND P3, PT, R10, 0x7ff00000, PT ;  /* 0x7ff000000a00780c */ /* 0x000fe40003f65270 */
[----:B------:R-:W-:Y:S02]  /*07c0*/  @!P2 LOP3.LUT R11, R11, 0x7ff00000, RZ, 0xfc, !PT ;  /* 0x7ff000000b0ba812 */ /* 0x000fe400078efcff */
[----:B------:R-:W-:Y:S01]  /*07d0*/  FSEL R16, R12, R16, P0 ;  /* 0x000000100c107208 */ /* 0x000fe20000000000 */
[----:B------:R-:W-:Y:S01]  /*07e0*/  @!P1 IMAD.MOV.U32 R16, RZ, RZ, RZ ;  /* 0x000000ffff109224 */ /* 0x000fe200078e00ff */
[----:B------:R-:W-:Y:S01]  /*07f0*/  FSEL R17, R13, R17, P0 ;  /* 0x000000110d117208 */ /* 0x000fe20000000000 */
[----:B------:R-:W-:-:S06]  /*0800*/  @!P1 IMAD.MOV.U32 R17, RZ, RZ, R11 ;  /* 0x000000ffff119224 */ /* 0x000fcc00078e000b */
[----:B------:R-:W-:Y:S05]  /*0810*/  @P3 BRA `(.L_x_7) ;  /* 0x0000000000383947 */ /* 0x000fea0003800000 */
[----:B------:R-:W-:-:S13]  /*0820*/  FSETP.NAN.AND P1, PT, R3, R3, PT ;  /* 0x000000030300720b */ /* 0x000fda0003f28000 */
[----:B------:R-:W-:Y:S05]  /*0830*/  @P1 BRA `(.L_x_8) ;  /* 0x00000000002c1947 */ /* 0x000fea0003800000 */
[----:B------:R-:W-:-:S14]  /*0840*/  DSETP.NEU.AND P1, PT, |R6|, +INF , PT ;  /* 0x7ff000000600742a */ /* 0x000fdc0003f2d200 */
[----:B------:R-:W-:Y:S05]  /*0850*/  @P1 BRA `(.L_x_7) ;  /* 0x0000000000281947 */ /* 0x000fea0003800000 */
[----:B------:R-:W-:Y:S02]  /*0860*/  ULOP3.LUT UR7, UR9, 0x7fffffff, URZ, 0xc0, !UPT ;  /* 0x7fffffff09077892 */ /* 0x000fe4000f8ec0ff */
[----:B------:R-:W-:Y:S01]  /*0870*/  ISETP.LE.AND P1, PT, RZ, UR9, PT ;  /* 0x00000009ff007c0c */ /* 0x000fe2000bf23270 */
[----:B------:R-:W-:Y:S01]  /*0880*/  IMAD.MOV.U32 R16, RZ, RZ, RZ ;  /* 0x000000ffff107224 */ /* 0x000fe200078e00ff */
[----:B------:R-:W-:Y:S02]  /*0890*/  UISETP.NE.AND UP0, UPT, UR7, 0x3fe00000, UPT ;  /* 0x3fe000000700788c */ /* 0x000fe4000bf05270 */
[----:B------:R-:W-:-:S05]  /*08a0*/  SEL R17, RZ, 0x7ff00000, !P1 ;  /* 0x7ff00000ff117807 */ /* 0x000fca0004800000 */
[----:B------:R-:W-:Y:S01]  /*08b0*/  VIADD R10, R17, 0x80000000 ;  /* 0x80000000110a7836 */ /* 0x000fe20000000000 */
[----:B------:R-:W-:-:S04]  /*08c0*/  PLOP3.LUT P1, PT, PT, PT, UP0, 0x80, 0x8 ;  /* 0x000000000008781c */ /* 0x000fc80003f2f008 */
[----:B------:R-:W-:Y:S01]  /*08d0*/  @P0 SEL R17, R10, R17, P1 ;  /* 0x000000110a110207 */ /* 0x000fe20000800000 */
[----:B------:R-:W-:Y:S08]  /*08e0*/  BRA `(.L_x_7) ;  /* 0x0000000000047947 */ /* 0x000ff00003800000 */
.L_x_8:
[----:B------:R-:W-:-:S11]  /*08f0*/  DADD R16, R6, UR8 ;  /* 0x0000000806107e29 */ /* 0x000fd60008000000 */
.L_x_7:
[----:B------:R-:W-:Y:S05]  /*0900*/  BSYNC.RECONVERGENT B0 ;  /* 0x0000000000007941 */ /* 0x000fea0003800200 */
.L_x_6:
[----:B------:R-:W-:Y:S01]  /*0910*/  F2F.F64.F32 R10, R0 ;  /* 0x00000000000a7310 */ /* 0x000fe20000201800 */
[----:B------:R-:W-:Y:S01]  /*0920*/  FSETP.NEU.AND P0, PT, R3, 1, PT ;  /* 0x3f8000000300780b */ /* 0x000fe20003f0d000 */
[----:B------:R-:W-:Y:S01]  /*0930*/  UIADD3 UR6, UPT, UPT, UR6, 0x2, URZ ;  /* 0x0000000206067890 */ /* 0x000fe2000fffe0ff */
[----:B------:R-:W-:Y:S01]  /*0940*/  IMAD.U32 R14, RZ, RZ, UR4 ;  /* 0x00000004ff0e7e24 */ /* 0x000fe2000f8e00ff */
[----:B------:R-:W-:Y:S01]  /*0950*/  IADD3 R8, P1, PT, R8, 0x8, RZ ;  /* 0x0000000808087810 */ /* 0x000fe20007f3e0ff */
[----:B------:R-:W-:Y:S01]  /*0960*/  IMAD.U32 R15, RZ, RZ, UR5 ;  /* 0x00000005ff0f7e24 */ /* 0x000fe2000f8e00ff */
[----:B------:R-:W-:Y:S02]  /*0970*/  FSEL R12, R16, RZ, P0 ;  /* 0x000000ff100c7208 */ /* 0x000fe40000000000 */
[----:B------:R-:W0:Y:S01]  /*0980*/  F2F.F64.F32 R28, R28 ;  /* 0x0000001c001c7310 */ /* 0x000e220000201800 */
[----:B------:R-:W-:Y:S01]  /*0990*/  FSEL R13, R17, 1.875, P0 ;  /* 0x3ff00000110d7808 */ /* 0x000fe20000000000 */
[----:B------:R-:W-:Y:S01]  /*09a0*/  IMAD.X R9, RZ, RZ, R9, P1 ;  /* 0x000000ffff097224 */ /* 0x000fe200008e0609 */
[----:B------:R-:W-:Y:S01]  /*09b0*/  ISETP.NE.AND P0, PT, R2, UR6, PT ;  /* 0x0000000602007c0c */ /* 0x000fe2000bf05270 */
[----:B------:R-:W-:-:S10]  /*09c0*/  DADD R14, R14, 2 ;  /* 0x400000000e0e7429 */ /* 0x000fd40000000000 */
[----:B------:R-:W-:Y:S01]  /*09d0*/  R2UR UR4, R14 ;  /* 0x000000000e0472ca */ /* 0x000fe200000e0000 */
[----:B0-----:R-:W-:Y:S01]  /*09e0*/  DFMA R10, R10, R12, R28 ;  /* 0x0000000c0a0a722b */ /* 0x001fe2000000001c */
[----:B------:R-:W-:-:S05]  /*09f0*/  R2UR UR5, R15 ;  /* 0x000000000f0572ca */ /* 0x000fca00000e0000 */
[----:B------:R2:W3:Y:S01]  /*0a00*/  F2F.F32.F64 R29, R10 ;  /* 0x0000000a001d7310 */ /* 0x0004e20000301000 */
[----:B------:R-:W-:Y:S09]  /*0a10*/  @P0 BRA `(.L_x_9) ;  /* 0xfffffff400f80947 */ /* 0x000ff2000383ffff */
[----:B---3--:R3:W4:Y:S02]  /*0a20*/  F2F.F64.F32 R8, R29 ;  /* 0x0000001d00087310 */ /* 0x0087240000201800 */
.L_x_1:
[----:B------:R-:W5:Y:S02]  /*0a30*/  LDCU UR4, c[0x0][0x394] ;  /* 0x00007280ff0477ac */ /* 0x000f640008000800 */
[----:B-----5:R-:W-:-:S04]  /*0a40*/  ULOP3.LUT UR4, UR4, 0x1, URZ, 0xc0, !UPT ;  /* 0x0000000104047892 */ /* 0x020fc8000f8ec0ff */
[----:B------:R-:W-:-:S09]  /*0a50*/  UISETP.NE.U32.AND UP0, UPT, UR4, 0x1, UPT ;  /* 0x000000010400788c */ /* 0x000fd2000bf05070 */
[----:B------:R-:W-:Y:S05]  /*0a60*/  BRA.U UP0, `(.L_x_0) ;  /* 0x0000000500007547 */ /* 0x000fea000b800000 */
[----:B------:R-:W0:Y:S01]  /*0a70*/  I2F.F64.U32 R12, R2 ;  /* 0x00000002000c7312 */ /* 0x000e220000201800 */
[----:B--2---:R-:W2:Y:S01]  /*0a80*/  LDC.64 R10, c[0x0][0x388] ;  /* 0x0000e200ff0a7b82 */ /* 0x004ea20000000a00 */
[----:B0-----:R-:W-:Y:S02]  /*0a90*/  R2UR UR5, R13 ;  /* 0x000000000d0572ca */ /* 0x001fe400000e0000 */
[----:B------:R-:W-:Y:S01]  /*0aa0*/  R2UR UR4, R12 ;  /* 0x000000000c0472ca */ /* 0x000fe200000e0000 */
[----:B-1----:R-:W-:Y:S01]  /*0ab0*/  DADD R26, -RZ, |R6| ;  /* 0x00000000ff1a7229 */ /* 0x002fe20000000506 */
[----:B------:R-:W-:Y:S01]  /*0ac0*/  BSSY.RECONVERGENT B0, `(.L_x_10) ;  /* 0x0000010000007945 */ /* 0x000fe20003800200 */
[----:B--2---:R-:W-:-:S08]  /*0ad0*/  IMAD.WIDE.U32 R10, R2, 0x4, R10 ;  /* 0x00000004020a7825 */ /* 0x004fd000078e000a */
[----:B------:R-:W-:Y:S01]  /*0ae0*/  USHF.R.U32.HI UR6, URZ, 0x14, UR5 ;  /* 0x00000014ff067899 */ /* 0x000fe20008011605 */
[----:B------:R0:W5:Y:S01]  /*0af0*/  LDG.E R0, desc[UR12][R10.64] ;  /* 0x0000000c0a007981 */ /* 0x000162000c1e1900 */
[----:B------:R-:W-:Y:S02]  /*0b00*/  FSETP.NEU.AND P3, PT, R3, RZ, PT ;  /* 0x000000ff0300720b */ /* 0x000fe40003f6d000 */
[----:B------:R-:W-:Y:S01]  /*0b10*/  ULOP3.LUT UR6, UR6, 0x7ff, URZ, 0xc0, !UPT ;  /* 0x000007ff06067892 */ /* 0x000fe2000f8ec0ff */
[----:B------:R-:W-:Y:S01]  /*0b20*/  UMOV UR10, UR4 ;  /* 0x00000004000a7c82 */ /* 0x000fe20008000000 */
[----:B------:R-:W-:Y:S02]  /*0b30*/  UMOV UR11, UR5 ;  /* 0x00000005000b7c82 */ /* 0x000fe40008000000 */
[----:B------:R-:W-:-:S04]  /*0b40*/  UIADD3 UR6, UPT, UPT, UR6, -0x3f4, URZ ;  /* 0xfffffc0c06067890 */ /* 0x000fc8000fffe0ff */
[----:B------:R-:W-:Y:S01]  /*0b50*/  USHF.L.U32 UR8, UR4, UR6, URZ ;  /* 0x0000000604087299 */ /* 0x000fe200080006ff */
[----:B0-----:R-:W-:Y:S01]  /*0b60*/  IMAD.MOV.U32 R10, RZ, RZ, R26 ;  /* 0x000000ffff0a7224 */ /* 0x001fe200078e001a */
[----:B------:R-:W-:Y:S01]  /*0b70*/  USHF.L.U64.HI UR6, UR4, UR6, UR5 ;  /* 0x0000000604067299 */ /* 0x000fe20008010205 */
[----:B------:R-:W-:Y:S01]  /*0b80*/  MOV R26, 0xbc0 ;  /* 0x00000bc0001a7802 */ /* 0x000fe20000000f00 */
[----:B------:R-:W-:-:S04]  /*0b90*/  UISETP.NE.U32.AND UP0, UPT, UR8, URZ, UPT ;  /* 0x000000ff0800728c */ /* 0x000fc8000bf05070 */
[----:B------:R-:W-:-:S11]  /*0ba0*/  UISETP.NE.AND.EX UP0, UPT, UR6, -0x80000000, UPT, UP0 ;  /* 0x800000000600788c */ /* 0x000fd6000bf05300 */
[----:B---345:R-:W-:Y:S05]  /*0bb0*/  CALL.REL.NOINC `($_Z11expand_polyPfS_ii$__internal_accurate_pow) ;  /* 0x0000000000b47944 */ /* 0x038fea0003c00000 */
[----:B------:R-:W-:Y:S05]  /*0bc0*/  BSYNC.RECONVERGENT B0 ;  /* 0x0000000000007941 */ /* 0x000fea0003800200 */
.L_x_10:
        /* <DEDUP_REMOVED lines=31> */
.L_x_13:
[----:B------:R-:W-:-:S11]  /*0dc0*/  DADD R16, R6, UR4 ;  /* 0x0000000406107e29 */ /* 0x000fd60008000000 */
.L_x_12:
[----:B------:R-:W-:Y:S05]  /*0dd0*/  BSYNC.RECONVERGENT B0 ;  /* 0x0000000000007941 */ /* 0x000fea0003800200 */
.L_x_11:
[----:B------:R-:W-:Y:S01]  /*0de0*/  FSETP.NEU.AND P1, PT, R3, 1, PT ;  /* 0x3f8000000300780b */ /* 0x000fe20003f2d000 */
[----:B------:R-:W0:Y:S01]  /*0df0*/  F2F.F64.F32 R6, R0 ;  /* 0x0000000000067310 */ /* 0x000e220000201800 */
[----:B------:R-:W-:Y:S02]  /*0e00*/  ISETP.NE.AND P0, PT, R2, RZ, PT ;  /* 0x000000ff0200720c */ /* 0x000fe40003f05270 */
[----:B------:R-:W-:Y:S02]  /*0e10*/  FSEL R2, R16, RZ, P1 ;  /* 0x000000ff10027208 */ /* 0x000fe40000800000 */
[----:B------:R-:W-:Y:S02]  /*0e20*/  FSEL R16, R17, 1.875, P1 ;  /* 0x3ff0000011107808 */ /* 0x000fe40000800000 */
[----:B------:R-:W-:Y:S02]  /*0e30*/  FSEL R2, R2, RZ, P0 ;  /* 0x000000ff02027208 */ /* 0x000fe40000000000 */
[----:B------:R-:W-:-:S06]  /*0e40*/  FSEL R3, R16, 1.875, P0 ;  /* 0x3ff0000010037808 */ /* 0x000fcc0000000000 */
[----:B0-----:R-:W-:-:S06]  /*0e50*/  DFMA R6, R6, R2, R8 ;  /* 0x000000020606722b */ /* 0x001fcc0000000008 */
[----:B------:R0:W1:Y:S05]  /*0e60*/  F2F.F32.F64 R29, R6 ;  /* 0x00000006001d7310 */ /* 0x00006a0000301000 */
.L_x_0:
[----:B-1----:R-:W-:Y:S01]  /*0e70*/  STG.E desc[UR12][R4.64], R29 ;  /* 0x0000001d04007986 */ /* 0x002fe2000c10190c */
[----:B------:R-:W-:Y:S05]  /*0e80*/  EXIT ;  /* 0x000000000000794d */ /* 0x000fea0003800000 */
        .type           $_Z11expand_polyPfS_ii$__internal_accurate_pow,@function
        .size           $_Z11expand_polyPfS_ii$__internal_accurate_pow,(.L_x_16 - $_Z11expand_polyPfS_ii$__internal_accurate_pow)
$_Z11expand_polyPfS_ii$__internal_accurate_pow:
[----:B------:R-:W-:Y:S01]  /*0e90*/  ISETP.GT.U32.AND P0, PT, R27, 0xfffff, PT ;  /* 0x000fffff1b00780c */ /* 0x000fe20003f04070 */
[--C-:B------:R-:W-:Y:S01]  /*0ea0*/  IMAD.MOV.U32 R11, RZ, RZ, R27.reuse ;  /* 0x000000ffff0b7224 */ /* 0x100fe200078e001b */
[----:B------:R-:W-:Y:S01]  /*0eb0*/  UMOV UR14, 0x7d2cafe2 ;  /* 0x7d2cafe2000e7882 */ /* 0x000fe20000000000 */
[----:B------:R-:W-:Y:S01]  /*0ec0*/  IMAD.MOV.U32 R14, RZ, RZ, 0x41ad3b5a ;  /* 0x41ad3b5aff0e7424 */ /* 0x000fe200078e00ff */
[----:B------:R-:W-:Y:S01]  /*0ed0*/  UMOV UR15, 0x3eb0f5ff ;  /* 0x3eb0f5ff000f7882 */ /* 0x000fe20000000000 */
[----:B------:R-:W-:Y:S01]  /*0ee0*/  IMAD.MOV.U32 R15, RZ, RZ, 0x3ed0f5d2 ;  /* 0x3ed0f5d2ff0f7424 */ /* 0x000fe200078e00ff */
[----:B------:R-:W-:Y:S01]  /*0ef0*/  SHF.R.U32.HI R27, RZ, 0x14, R27 ;  /* 0x00000014ff1b7819 */ /* 0x000fe2000001161b */
[----:B------:R-:W-:Y:S01]  /*0f00*/  UMOV UR16, 0xfefa39ef ;  /* 0xfefa39ef00107882 */ /* 0x000fe20000000000 */
[----:B------:R-:W-:Y:S01]  /*0f10*/  UMOV UR17, 0x3fe62e42 ;  /* 0x3fe62e4200117882 */ /* 0x000fe20000000000 */
[----:B------:R-:W-:-:S04]  /*0f20*/  ULOP3.LUT UR7, UR11, 0xff0fffff, URZ, 0xc0, !UPT ;  /* 0xff0fffff0b077892 */ /* 0x000fc8000f8ec0ff */
[----:B------:R-:W-:-:S10]  /*0f30*/  @!P0 DMUL R24, R10, 1.80143985094819840000e+16 ;  /* 0x435000000a188828 */ /* 0x000fd40000000000 */
[----:B------:R-:W-:Y:S01]  /*0f40*/  @!P0 IMAD.MOV.U32 R11, RZ, RZ, R25 ;  /* 0x000000ffff0b8224 */ /* 0x000fe200078e0019 */
[----:B------:R-:W-:Y:S01]  /*0f50*/  @!P0 LEA.HI R27, R25, 0xffffffca, RZ, 0xc ;  /* 0xffffffca191b8811 */ /* 0x000fe200078f60ff */
[----:B------:R-:W-:-:S03]  /*0f60*/  @!P0 IMAD.MOV.U32 R10, RZ, RZ, R24 ;  /* 0x000000ffff0a8224 */ /* 0x000fc600078e0018 */
[----:B------:R-:W-:Y:S01]  /*0f70*/  LOP3.LUT R11, R11, 0x800fffff, RZ, 0xc0, !PT ;  /* 0x800fffff0b0b7812 */ /* 0x000fe200078ec0ff */
[----:B------:R-:W-:Y:S02]  /*0f80*/  IMAD.MOV.U32 R12, RZ, RZ, R10 ;  /* 0x000000ffff0c7224 */ /* 0x000fe400078e000a */
[----:B------:R-:W-:Y:S01]  /*0f90*/  IMAD.MOV.U32 R10, RZ, RZ, RZ ;  /* 0x000000ffff0a7224 */ /* 0x000fe200078e00ff */
[----:B------:R-:W-:-:S04]  /*0fa0*/  LOP3.LUT R13, R11, 0x3ff00000, RZ, 0xfc, !PT ;  /* 0x3ff000000b0d7812 */ /* 0x000fc800078efcff */
[----:B------:R-:W-:-:S13]  /*0fb0*/  ISETP.GE.U32.AND P2, PT, R13, 0x3ff6a09f, PT ;  /* 0x3ff6a09f0d00780c */ /* 0x000fda0003f46070 */
[----:B------:R-:W-:-:S04]  /*0fc0*/  @P2 VIADD R11, R13, 0xfff00000 ;  /* 0xfff000000d0b2836 */ /* 0x000fc80000000000 */
[----:B------:R-:W-:-:S06]  /*0fd0*/  @P2 IMAD.MOV.U32 R13, RZ, RZ, R11 ;  /* 0x000000ffff0d2224 */ /* 0x000fcc00078e000b */
[C---:B------:R-:W-:Y:S02]  /*0fe0*/  DADD R18, R12.reuse, 1 ;  /* 0x3ff000000c127429 */ /* 0x040fe40000000000 */
[----:B------:R-:W-:-:S04]  /*0ff0*/  DADD R12, R12, -1 ;  /* 0xbff000000c0c7429 */ /* 0x000fc80000000000 */
[----:B------:R-:W0:Y:S02]  /*1000*/  MUFU.RCP64H R11, R19 ;  /* 0x00000013000b7308 */ /* 0x000e240000001800 */
[----:B0-----:R-:W-:-:S08]  /*1010*/  DFMA R16, -R18, R10, 1 ;  /* 0x3ff000001210742b */ /* 0x001fd0000000010a */
[----:B------:R-:W-:-:S08]  /*1020*/  DFMA R16, R16, R16, R16 ;  /* 0x000000101010722b */ /* 0x000fd00000000010 */
[----:B------:R-:W-:-:S08]  /*1030*/  DFMA R16, R10, R16, R10 ;  /* 0x000000100a10722b */ /* 0x000fd0000000000a */
[----:B------:R-:W-:-:S08]  /*1040*/  DMUL R10, R12, R16 ;  /* 0x000000100c0a7228 */ /* 0x000fd00000000000 */
[----:B------:R-:W-:-:S08]  /*1050*/  DFMA R10, R12, R16, R10 ;  /* 0x000000100c0a722b */ /* 0x000fd0000000000a */
[----:B------:R-:W-:-:S08]  /*1060*/  DMUL R20, R10, R10 ;  /* 0x0000000a0a147228 */ /* 0x000fd00000000000 */
[----:B------:R-:W-:Y:S01]  /*1070*/  DFMA R14, R20, UR14, R14 ;  /* 0x0000000e140e7c2b */ /* 0x000fe2000800000e */
[----:B------:R-:W-:Y:S01]  /*1080*/  UMOV UR14, 0x75488a3f ;  /* 0x75488a3f000e7882 */ /* 0x000fe20000000000 */
[----:B------:R-:W-:-:S06]  /*1090*/  UMOV UR15, 0x3ef3b20a ;  /* 0x3ef3b20a000f7882 */ /* 0x000fcc0000000000 */
[----:B------:R-:W-:Y:S01]  /*10a0*/  DFMA R18, R20, R14, UR14 ;  /* 0x0000000e14127e2b */ /* 0x000fe2000800000e */
[----:B------:R-:W-:Y:S01]  /*10b0*/  UMOV UR14, 0xe4faecd5 ;  /* 0xe4faecd5000e7882 */ /* 0x000fe20000000000 */
[----:B------:R-:W-:Y:S01]  /*10c0*/  UMOV UR15, 0x3f1745cd ;  /* 0x3f1745cd000f7882 */ /* 0x000fe20000000000 */
[----:B------:R-:W-:-:S05]  /*10d0*/  DADD R14, R12, -R10 ;  /* 0x000000000c0e7229 */ /* 0x000fca000000080a */
[----:B------:R-:W-:Y:S01]  /*10e0*/  DFMA R18, R20, R18, UR14 ;  /* 0x0000000e14127e2b */ /* 0x000fe20008000012 */
[----:B------:R-:W-:Y:S01]  /*10f0*/  UMOV UR14, 0x258a578b ;  /* 0x258a578b000e7882 */ /* 0x000fe20000000000 */
[----:B------:R-:W-:Y:S01]  /*1100*/  UMOV UR15, 0x3f3c71c7 ;  /* 0x3f3c71c7000f7882 */ /* 0x000fe20000000000 */
[----:B------:R-:W-:-:S05]  /*1110*/  DADD R14, R14, R14 ;  /* 0x000000000e0e7229 */ /* 0x000fca000000000e */
[----:B------:R-:W-:Y:S01]  /*1120*/  DFMA R18, R20, R18, UR14 ;  /* 0x0000000e14127e2b */ /* 0x000fe20008000012 */
[----:B------:R-:W-:Y:S01]  /*1130*/  UMOV UR14, 0x9242b910 ;  /* 0x9242b910000e7882 */ /* 0x000fe20000000000 */
[----:B------:R-:W-:Y:S01]  /*1140*/  UMOV UR15, 0x3f624924 ;  /* 0x3f624924000f7882 */ /* 0x000fe20000000000 */
[----:B------:R-:W-:-:S05]  /*1150*/  DFMA R14, R12, -R10, R14 ;  /* 0x8000000a0c0e722b */ /* 0x000fca000000000e */
[----:B------:R-:W-:Y:S01]  /*1160*/  DFMA R18, R20, R18, UR14 ;  /* 0x0000000e14127e2b */ /* 0x000fe20008000012 */
[----:B------:R-:W-:Y:S01]  /*1170*/  UMOV UR14, 0x99999dfb ;  /* 0x99999dfb000e7882 */ /* 0x000fe20000000000 */
[----:B------:R-:W-:Y:S01]  /*1180*/  UMOV UR15, 0x3f899999 ;  /* 0x3f899999000f7882 */ /* 0x000fe20000000000 */
[----:B------:R-:W-:-:S05]  /*1190*/  DMUL R14, R16, R14 ;  /* 0x0000000e100e7228 */ /* 0x000fca0000000000 */
[----:B------:R-:W-:Y:S01]  /*11a0*/  DFMA R18, R20, R18, UR14 ;  /* 0x0000000e14127e2b */ /* 0x000fe20008000012 */
[----:B------:R-:W-:Y:S01]  /*11b0*/  UMOV UR14, 0x55555555 ;  /* 0x55555555000e7882 */ /* 0x000fe20000000000 */
[----:B------:R-:W-:-:S06]  /*11c0*/  UMOV UR15, 0x3fb55555 ;  /* 0x3fb55555000f7882 */ /* 0x000fcc0000000000 */
[----:B------:R-:W-:-:S08]  /*11d0*/  DFMA R12, R20, R18, UR14 ;  /* 0x0000000e140c7e2b */ /* 0x000fd00008000012 */
[----:B------:R-:W-:Y:S01]  /*11e0*/  DADD R16, -R12, UR14 ;  /* 0x0000000e0c107e29 */ /* 0x000fe20008000100 */
[----:B------:R-:W-:Y:S01]  /*11f0*/  UMOV UR14, 0xb9e7b0 ;  /* 0x00b9e7b0000e7882 */ /* 0x000fe20000000000 */
[----:B------:R-:W-:-:S06]  /*1200*/  UMOV UR15, 0x3c46a4cb ;  /* 0x3c46a4cb000f7882 */ /* 0x000fcc0000000000 */
[----:B------:R-:W-:Y:S02]  /*1210*/  DFMA R16, R20, R18, R16 ;  /* 0x000000121410722b */ /* 0x000fe40000000010 */
[----:B------:R-:W-:Y:S01]  /*1220*/  DMUL R18, R10, R10 ;  /* 0x0000000a0a127228 */ /* 0x000fe20000000000 */
[----:B------:R-:W-:Y:S02]  /*1230*/  VIADD R21, R15, 0x100000 ;  /* 0x001000000f157836 */ /* 0x000fe40000000000 */
[----:B------:R-:W-:-:S03]  /*1240*/  IMAD.MOV.U32 R20, RZ, RZ, R14 ;  /* 0x000000ffff147224 */ /* 0x000fc600078e000e */
[----:B------:R-:W-:Y:S01]  /*1250*/  DADD R16, R16, -UR14 ;  /* 0x8000000e10107e29 */ /* 0x000fe20008000000 */
[----:B------:R-:W-:Y:S01]  /*1260*/  UMOV UR14, 0x80000000 ;  /* 0x80000000000e7882 */ /* 0x000fe20000000000 */
[----:B------:R-:W-:Y:S01]  /*1270*/  DFMA R22, R10, R10, -R18 ;  /* 0x0000000a0a16722b */ /* 0x000fe20000000812 */
[----:B------:R-:W-:-:S07]  /*1280*/  UMOV UR15, 0x43300000 ;  /* 0x43300000000f7882 */ /* 0x000fce0000000000 */
[C---:B------:R-:W-:Y:S02]  /*1290*/  DFMA R20, R10.reuse, R20, R22 ;  /* 0x000000140a14722b */ /* 0x040fe40000000016 */
[----:B------:R-:W-:-:S08]  /*12a0*/  DMUL R22, R10, R18 ;  /* 0x000000120a167228 */ /* 0x000fd00000000000 */
[----:B------:R-:W-:-:S08]  /*12b0*/  DFMA R24, R10, R18, -R22 ;  /* 0x000000120a18722b */ /* 0x000fd00000000816 */
[----:B------:R-:W-:Y:S02]  /*12c0*/  DFMA R24, R14, R18, R24 ;  /* 0x000000120e18722b */ /* 0x000fe40000000018 */
[----:B------:R-:W-:-:S06]  /*12d0*/  DADD R18, R12, R16 ;  /* 0x000000000c127229 */ /* 0x000fcc0000000010 */
[----:B------:R-:W-:Y:S02]  /*12e0*/  DFMA R20, R10, R20, R24 ;  /* 0x000000140a14722b */ /* 0x000fe40000000018 */
[----:B------:R-:W-:-:S08]  /*12f0*/  DADD R24, R12, -R18 ;  /* 0x000000000c187229 */ /* 0x000fd00000000812 */
[----:B------:R-:W-:Y:S02]  /*1300*/  DADD R24, R16, R24 ;  /* 0x0000000010187229 */ /* 0x000fe40000000018 */
[----:B------:R-:W-:-:S08]  /*1310*/  DMUL R16, R18, R22 ;  /* 0x0000001612107228 */ /* 0x000fd00000000000 */
[----:B------:R-:W-:-:S08]  /*1320*/  DFMA R12, R18, R22, -R16 ;  /* 0x00000016120c722b */ /* 0x000fd00000000810 */
[----:B------:R-:W-:-:S08]  /*1330*/  DFMA R12, R18, R20, R12 ;  /* 0x00000014120c722b */ /* 0x000fd0000000000c */
[----:B------:R-:W-:-:S08]  /*1340*/  DFMA R24, R24, R22, R12 ;  /* 0x000000161818722b */ /* 0x000fd0000000000c */
[----:B------:R-:W-:-:S08]  /*1350*/  DADD R18, R16, R24 ;  /* 0x0000000010127229 */ /* 0x000fd00000000018 */
[--C-:B------:R-:W-:Y:S02]  /*1360*/  DADD R12, R10, R18.reuse ;  /* 0x000000000a0c7229 */ /* 0x100fe40000000012 */
[----:B------:R-:W-:-:S06]  /*1370*/  DADD R16, R16, -R18 ;  /* 0x0000000010107229 */ /* 0x000fcc0000000812 */
[----:B------:R-:W-:Y:S02]  /*1380*/  DADD R10, R10, -R12 ;  /* 0x000000000a0a7229 */ /* 0x000fe4000000080c */
[----:B------:R-:W-:-:S06]  /*1390*/  DADD R16, R24, R16 ;  /* 0x0000000018107229 */ /* 0x000fcc0000000010 */
[----:B------:R-:W-:-:S08]  /*13a0*/  DADD R10, R18, R10 ;  /* 0x00000000120a7229 */ /* 0x000fd0000000000a */
[----:B------:R-:W-:Y:S01]  /*13b0*/  DADD R10, R16, R10 ;  /* 0x00000000100a7229 */ /* 0x000fe2000000000a */
[C---:B------:R-:W-:Y:S02]  /*13c0*/  VIADD R16, R27.reuse, 0xfffffc01 ;  /* 0xfffffc011b107836 */ /* 0x040fe40000000000 */
[----:B------:R-:W-:-:S05]  /*13d0*/  @P2 VIADD R16, R27, 0xfffffc02 ;  /* 0xfffffc021b102836 */ /* 0x000fca0000000000 */
[----:B------:R-:W-:Y:S01]  /*13e0*/  DADD R18, R14, R10 ;  /* 0x000000000e127229 */ /* 0x000fe2000000000a */
[----:B------:R-:W-:Y:S01]  /*13f0*/  LOP3.LUT R14, R16, 0x80000000, RZ, 0x3c, !PT ;  /* 0x80000000100e7812 */ /* 0x000fe200078e3cff */
[----:B------:R-:W-:-:S06]  /*1400*/  IMAD.MOV.U32 R15, RZ, RZ, 0x43300000 ;  /* 0x43300000ff0f7424 */ /* 0x000fcc00078e00ff */
[----:B------:R-:W-:Y:S02]  /*1410*/  DADD R16, R12, R18 ;  /* 0x000000000c107229 */ /* 0x000fe40000000012 */
[----:B------:R-:W-:Y:S01]  /*1420*/  DADD R14, R14, -UR14 ;  /* 0x8000000e0e0e7e29 */ /* 0x000fe20008000000 */
[----:B------:R-:W-:Y:S01]  /*1430*/  UMOV UR14, 0xfefa39ef ;  /* 0xfefa39ef000e7882 */ /* 0x000fe20000000000 */
[----:B------:R-:W-:-:S04]  /*1440*/  UMOV UR15, 0x3fe62e42 ;  /* 0x3fe62e42000f7882 */ /* 0x000fc80000000000 */
[--C-:B------:R-:W-:Y:S02]  /*1450*/  DADD R20, R12, -R16.reuse ;  /* 0x000000000c147229 */ /* 0x100fe40000000810 */
[----:B------:R-:W-:Y:S01]  /*1460*/  DFMA R10, R14, UR14, R16 ;  /* 0x0000000e0e0a7c2b */ /* 0x000fe20008000010 */
[----:B------:R-:W-:Y:S01]  /*1470*/  UMOV UR14, 0x3b39803f ;  /* 0x3b39803f000e7882 */ /* 0x000fe20000000000 */
[----:B------:R-:W-:-:S04]  /*1480*/  UMOV UR15, 0x3c7abc9e ;  /* 0x3c7abc9e000f7882 */ /* 0x000fc80000000000 */
[----:B------:R-:W-:Y:S02]  /*1490*/  DADD R20, R18, R20 ;  /* 0x0000000012147229 */ /* 0x000fe40000000014 */
[----:B------:R-:W-:-:S08]  /*14a0*/  DFMA R12, R14, -UR16, R10 ;  /* 0x800000100e0c7c2b */ /* 0x000fd0000800000a */
[----:B------:R-:W-:-:S08]  /*14b0*/  DADD R12, -R16, R12 ;  /* 0x00000000100c7229 */ /* 0x000fd0000000010c */
[----:B------:R-:W-:-:S08]  /*14c0*/  DADD R12, R20, -R12 ;  /* 0x00000000140c7229 */ /* 0x000fd0000000080c */
[----:B------:R-:W-:Y:S01]  /*14d0*/  DFMA R14, R14, UR14, R12 ;  /* 0x0000000e0e0e7c2b */ /* 0x000fe2000800000c */
[----:B------:R-:W-:-:S04]  /*14e0*/  USHF.L.U32 UR14, UR11, 0x1, URZ ;  /* 0x000000010b0e7899 */ /* 0x000fc800080006ff */
[----:B------:R-:W-:-:S03]  /*14f0*/  UISETP.GT.U32.AND UP1, UPT, UR14, -0x2000001, UPT ;  /* 0xfdffffff0e00788c */ /* 0x000fc6000bf24070 */
[----:B------:R-:W-:Y:S01]  /*1500*/  DADD R12, R10, R14 ;  /* 0x000000000a0c7229 */ /* 0x000fe2000000000e */
[----:B------:R-:W-:-:S07]  /*1510*/  USEL UR11, UR7, UR11, UP1 ;  /* 0x0000000b070b7287 */ /* 0x000fce0008800000 */
[----:B------:R-:W-:Y:S02]  /*1520*/  DADD R10, R10, -R12 ;  /* 0x000000000a0a7229 */ /* 0x000fe4000000080c */
[----:B------:R-:W-:-:S06]  /*1530*/  DMUL R20, R12, UR10 ;  /* 0x0000000a0c147c28 */ /* 0x000fcc0008000000 */
[----:B------:R-:W-:Y:S02]  /*1540*/  DADD R10, R14, R10 ;  /* 0x000000000e0a7229 */ /* 0x000fe4000000000a */
[----:B------:R-:W-:Y:S01]  /*1550*/  DFMA R18, R12, UR10, -R20 ;  /* 0x0000000a0c127c2b */ /* 0x000fe20008000814 */
[----:B------:R-:W-:Y:S02]  /*1560*/  IMAD.MOV.U32 R12, RZ, RZ, 0x652b82fe ;  /* 0x652b82feff0c7424 */ /* 0x000fe400078e00ff */
[----:B------:R-:W-:-:S05]  /*1570*/  IMAD.MOV.U32 R13, RZ, RZ, 0x3ff71547 ;  /* 0x3ff71547ff0d7424 */ /* 0x000fca00078e00ff */
[----:B------:R-:W-:Y:S01]  /*1580*/  DFMA R18, R10, UR10, R18 ;  /* 0x0000000a0a127c2b */ /* 0x000fe20008000012 */
[----:B------:R-:W-:Y:S01]  /*1590*/  UMOV UR10, 0x3b39803f ;  /* 0x3b39803f000a7882 */ /* 0x000fe20000000000 */
[----:B------:R-:W-:-:S06]  /*15a0*/  UMOV UR11, 0x3c7abc9e ;  /* 0x3c7abc9e000b7882 */ /* 0x000fcc0000000000 */
[----:B------:R-:W-:-:S08]  /*15b0*/  DADD R10, R20, R18 ;  /* 0x00000000140a7229 */ /* 0x000fd00000000012 */
[----:B------:R-:W-:Y:S02]  /*15c0*/  DFMA R12, R10, R12, 6.75539944105574400000e+15 ;  /* 0x433800000a0c742b */ /* 0x000fe4000000000c */
[----:B------:R-:W-:Y:S01]  /*15d0*/  FSETP.GEU.AND P0, PT, |R11|, 4.1917929649353027344, PT ;  /* 0x4086232b0b00780b */ /* 0x000fe20003f0e200 */
[----:B------:R-:W-:-:S05]  /*15e0*/  DADD R20, R20, -R10 ;  /* 0x0000000014147229 */ /* 0x000fca000000080a */
[----:B------:R-:W-:-:S03]  /*15f0*/  DADD R14, R12, -6.75539944105574400000e+15 ;  /* 0xc33800000c0e7429 */ /* 0x000fc60000000000 */
[----:B------:R-:W-:-:S05]  /*1600*/  DADD R18, R18, R20 ;  /* 0x0000000012127229 */ /* 0x000fca0000000014 */
[----:B------:R-:W-:-:S08]  /*1610*/  DFMA R16, R14, -UR16, R10 ;  /* 0x800000100e107c2b */ /* 0x000fd0000800000a */
[----:B------:R-:W-:Y:S01]  /*1620*/  DFMA R16, R14, -UR10, R16 ;  /* 0x8000000a0e107c2b */ /* 0x000fe20008000010 */
[----:B------:R-:W-:Y:S01]  /*1630*/  UMOV UR10, 0x69ce2bdf ;  /* 0x69ce2bdf000a7882 */ /* 0x000fe20000000000 */
[----:B------:R-:W-:Y:S01]  /*1640*/  IMAD.MOV.U32 R14, RZ, RZ, -0x35dec16 ;  /* 0xfca213eaff0e7424 */ /* 0x000fe200078e00ff */
[----:B------:R-:W-:Y:S01]  /*1650*/  UMOV UR11, 0x3e5ade15 ;  /* 0x3e5ade15000b7882 */ /* 0x000fe20000000000 */
[----:B------:R-:W-:-:S06]  /*1660*/  IMAD.MOV.U32 R15, RZ, RZ, 0x3e928af3 ;  /* 0x3e928af3ff0f7424 */ /* 0x000fcc00078e00ff */
[----:B------:R-:W-:Y:S01]  /*1670*/  DFMA R14, R16, UR10, R14 ;  /* 0x0000000a100e7c2b */ /* 0x000fe2000800000e */
[----:B------:R-:W-:Y:S01]  /*1680*/  UMOV UR10, 0x62401315 ;  /* 0x62401315000a7882 */ /* 0x000fe20000000000 */
[----:B------:R-:W-:-:S06]  /*1690*/  UMOV UR11, 0x3ec71dee ;  /* 0x3ec71dee000b7882 */ /* 0x000fcc0000000000 */
[----:B------:R-:W-:Y:S01]  /*16a0*/  DFMA R14, R16, R14, UR10 ;  /* 0x0000000a100e7e2b */ /* 0x000fe2000800000e */
        /* <DEDUP_REMOVED lines=20> */
[----:B------:R-:W-:-:S08]  /*17f0*/  DFMA R14, R16, R14, UR10 ;  /* 0x0000000a100e7e2b */ /* 0x000fd0000800000e */
[----:B------:R-:W-:-:S08]  /*1800*/  DFMA R14, R16, R14, 1 ;  /* 0x3ff00000100e742b */ /* 0x000fd0000000000e */
[----:B------:R-:W-:-:S10]  /*1810*/  DFMA R14, R16, R14, 1 ;  /* 0x3ff00000100e742b */ /* 0x000fd4000000000e */
[----:B------:R-:W-:Y:S02]  /*1820*/  IMAD R17, R12, 0x100000, R15 ;  /* 0x001000000c117824 */ /* 0x000fe400078e020f */
[----:B------:R-:W-:Y:S01]  /*1830*/  IMAD.MOV.U32 R16, RZ, RZ, R14 ;  /* 0x000000ffff107224 */ /* 0x000fe200078e000e */
[----:B------:R-:W-:Y:S06]  /*1840*/  @!P0 BRA `(.L_x_14) ;  /* 0x0000000000308947 */ /* 0x000fec0003800000 */
[----:B------:R-:W-:Y:S01]  /*1850*/  FSETP.GEU.AND P2, PT, |R11|, 4.2275390625, PT ;  /* 0x408748000b00780b */ /* 0x000fe20003f4e200 */
[C---:B------:R-:W-:Y:S02]  /*1860*/  DADD R16, R10.reuse, +INF ;  /* 0x7ff000000a107429 */ /* 0x040fe40000000000 */
[----:B------:R-:W-:-:S08]  /*1870*/  DSETP.GEU.AND P0, PT, R10, RZ, PT ;  /* 0x000000ff0a00722a */ /* 0x000fd00003f0e000 */
[----:B------:R-:W-:Y:S02]  /*1880*/  FSEL R16, R16, RZ, P0 ;  /* 0x000000ff10107208 */ /* 0x000fe40000000000 */
[----:B------:R-:W-:Y:S02]  /*1890*/  @!P2 LEA.HI R13, R12, R12, RZ, 0x1 ;  /* 0x0000000c0c0da211 */ /* 0x000fe400078f08ff */
[----:B------:R-:W-:Y:S02]  /*18a0*/  FSEL R17, R17, RZ, P0 ;  /* 0x000000ff11117208 */ /* 0x000fe40000000000 */
[----:B------:R-:W-:-:S05]  /*18b0*/  @!P2 SHF.R.S32.HI R13, RZ, 0x1, R13 ;  /* 0x00000001ff0da819 */ /* 0x000fca000001140d */
[----:B------:R-:W-:Y:S02]  /*18c0*/  @!P2 IMAD.IADD R10, R12, 0x1, -R13 ;  /* 0x000000010c0aa824 */ /* 0x000fe400078e0a0d */
[----:B------:R-:W-:-:S03]  /*18d0*/  @!P2 IMAD R15, R13, 0x100000, R15 ;  /* 0x001000000d0fa824 */ /* 0x000fc600078e020f */
[----:B------:R-:W-:Y:S01]  /*18e0*/  @!P2 LEA R11, R10, 0x3ff00000, 0x14 ;  /* 0x3ff000000a0ba811 */ /* 0x000fe200078ea0ff */
[----:B------:R-:W-:-:S06]  /*18f0*/  @!P2 IMAD.MOV.U32 R10, RZ, RZ, RZ ;  /* 0x000000ffff0aa224 */ /* 0x000fcc00078e00ff */
[----:B------:R-:W-:-:S11]  /*1900*/  @!P2 DMUL R16, R14, R10 ;  /* 0x0000000a0e10a228 */ /* 0x000fd60000000000 */
.L_x_14:
[----:B------:R-:W-:Y:S01]  /*1910*/  DFMA R18, R18, R16, R16 ;  /* 0x000000101212722b */ /* 0x000fe20000000010 */
[----:B------:R-:W-:Y:S01]  /*1920*/  IMAD.MOV.U32 R27, RZ, RZ, 0x0 ;  /* 0x00000000ff1b7424 */ /* 0x000fe200078e00ff */
[----:B------:R-:W-:-:S08]  /*1930*/  DSETP.NEU.AND P0, PT, |R16|, +INF , PT ;  /* 0x7ff000001000742a */ /* 0x000fd00003f0d200 */
[----:B------:R-:W-:Y:S02]  /*1940*/  FSEL R16, R16, R18, !P0 ;  /* 0x0000001210107208 */ /* 0x000fe40004000000 */
[----:B------:R-:W-:Y:S01]  /*1950*/  FSEL R17, R17, R19, !P0 ;  /* 0x0000001311117208 */ /* 0x000fe20004000000 */
[----:B------:R-:W-:Y:S06]  /*1960*/  RET.REL.NODEC R26 `(_Z11expand_polyPfS_ii) ;  /* 0xffffffe41aa47950 */ /* 0x000fec0003c3ffff */
.L_x_15:
[----:B------:R-:W-:-:S00]  /*1970*/  BRA `(.L_x_15) ;  /* 0xfffffffc00fc7947 */ /* 0x000fc0000383ffff */
[----:B------:R-:W-:-:S00]  /*1980*/  NOP ;  /* 0x0000000000007918 */ /* 0x000fc00000000000 */
[----:B------:R-:W-:-:S00]  /*1990*/  NOP ;  /* 0x0000000000007918 */ /* 0x000fc00000000000 */
[----:B------:R-:W-:-:S00]  /*19a0*/  NOP ;  /* 0x0000000000007918 */ /* 0x000fc00000000000 */
[----:B------:R-:W-:-:S00]  /*19b0*/  NOP ;  /* 0x0000000000007918 */ /* 0x000fc00000000000 */
[----:B------:R-:W-:-:S00]  /*19c0*/  NOP ;  /* 0x0000000000007918 */ /* 0x000fc00000000000 */
[----:B------:R-:W-:-:S00]  /*19d0*/  NOP ;  /* 0x0000000000007918 */ /* 0x000fc00000000000 */
[----:B------:R-:W-:-:S00]  /*19e0*/  NOP ;  /* 0x0000000000007918 */ /* 0x000fc00000000000 */
[----:B------:R-:W-:-:S00]  /*19f0*/  NOP ;  /* 0x0000000000007918 */ /* 0x000fc00000000000 */
.L_x_16:


//--------------------- .nv.shared.reserved.0     --------------------------
	.section	.nv.shared.reserved.0,"aw",@nobits
	.weak		__nv_reservedSMEM_offset_0_alias
	.size		__nv_reservedSMEM_offset_0_alias, 0, 64
	.other		__nv_reservedSMEM_offset_0_alias,@"STO_CUDA_RESERVED_SHARED STV_DEFAULT"
__nv_reservedSMEM_offset_0_alias:
	.zero		0
	.zero		64


//--------------------- .nv.constant0._Z11expand_polyPfS_ii --------------------------
	.section	.nv.constant0._Z11expand_polyPfS_ii,"a",@progbits
	.sectionflags	@""
	.align	4
.nv.constant0._Z11expand_polyPfS_ii:
	.zero		920


//--------------------- SYMBOLS --------------------------

	.type		.nv.reservedSmem.offset0,@object
	.size		.nv.reservedSmem.offset0,0x4
